//
// Generated by NVIDIA NVVM Compiler
//
// Compiler Build ID: CL-36424714
// Cuda compilation tools, release 13.0, V13.0.88
// Based on NVVM 20.0.0
//

.version 9.0
.target sm_100
.address_size 64

	// .globl	_Z12matmulKernelPKfS0_PfiiiS0_
.extern .shared .align 16 .b8 shared[];

.visible .entry _Z12matmulKernelPKfS0_PfiiiS0_(
	.param .u64 .ptr .align 1 _Z12matmulKernelPKfS0_PfiiiS0__param_0,
	.param .u64 .ptr .align 1 _Z12matmulKernelPKfS0_PfiiiS0__param_1,
	.param .u64 .ptr .align 1 _Z12matmulKernelPKfS0_PfiiiS0__param_2,
	.param .u32 _Z12matmulKernelPKfS0_PfiiiS0__param_3,
	.param .u32 _Z12matmulKernelPKfS0_PfiiiS0__param_4,
	.param .u32 _Z12matmulKernelPKfS0_PfiiiS0__param_5,
	.param .u64 .ptr .align 1 _Z12matmulKernelPKfS0_PfiiiS0__param_6
)
{
	.reg .pred 	%p<14>;
	.reg .b32 	%r<48>;
	.reg .b32 	%f<113>;
	.reg .b64 	%rd<47>;

	ld.param.u64 	%rd12, [_Z12matmulKernelPKfS0_PfiiiS0__param_0];
	ld.param.u64 	%rd13, [_Z12matmulKernelPKfS0_PfiiiS0__param_1];
	ld.param.u64 	%rd10, [_Z12matmulKernelPKfS0_PfiiiS0__param_2];
	ld.param.u32 	%r27, [_Z12matmulKernelPKfS0_PfiiiS0__param_3];
	ld.param.u32 	%r25, [_Z12matmulKernelPKfS0_PfiiiS0__param_4];
	ld.param.u32 	%r26, [_Z12matmulKernelPKfS0_PfiiiS0__param_5];
	ld.param.u64 	%rd11, [_Z12matmulKernelPKfS0_PfiiiS0__param_6];
	cvta.to.global.u64 	%rd1, %rd13;
	cvta.to.global.u64 	%rd2, %rd12;
	mov.u32 	%r28, %ctaid.y;
	mov.u32 	%r29, %ntid.y;
	mov.u32 	%r30, %tid.y;
	mad.lo.s32 	%r1, %r28, %r29, %r30;
	mov.u32 	%r31, %ctaid.x;
	mov.u32 	%r32, %ntid.x;
	mov.u32 	%r33, %tid.x;
	mad.lo.s32 	%r2, %r31, %r32, %r33;
	setp.ge.s32 	%p1, %r1, %r27;
	setp.ge.s32 	%p2, %r2, %r25;
	or.pred  	%p3, %p1, %p2;
	@%p3 bra 	$L__BB0_17;
	setp.eq.s64 	%p4, %rd11, 0;
	mov.f32 	%f112, 0f00000000;
	@%p4 bra 	$L__BB0_3;
	cvta.to.global.u64 	%rd14, %rd11;
	mul.wide.s32 	%rd15, %r2, 4;
	add.s64 	%rd16, %rd14, %rd15;
	ld.global.f32 	%f112, [%rd16];
$L__BB0_3:
	setp.lt.s32 	%p5, %r26, 1;
	@%p5 bra 	$L__BB0_16;
	mul.lo.s32 	%r3, %r26, %r1;
	mul.lo.s32 	%r4, %r26, %r2;
	and.b32  	%r5, %r26, 15;
	setp.lt.u32 	%p6, %r26, 16;
	mov.b32 	%r44, 0;
	@%p6 bra 	$L__BB0_7;
	and.b32  	%r44, %r26, 2147483632;
	neg.s32 	%r42, %r44;
	mul.wide.u32 	%rd17, %r3, 4;
	add.s64 	%rd18, %rd17, %rd2;
	add.s64 	%rd45, %rd18, 32;
	add.s64 	%rd4, %rd1, 32;
	mov.u32 	%r41, %r4;
$L__BB0_6:
	.pragma "nounroll";
	mul.wide.s32 	%rd19, %r41, 4;
	add.s64 	%rd20, %rd4, %rd19;
	ld.global.f32 	%f18, [%rd45+-32];
	ld.global.f32 	%f19, [%rd20+-32];
	fma.rn.f32 	%f20, %f18, %f19, %f112;
	ld.global.f32 	%f21, [%rd45+-28];
	ld.global.f32 	%f22, [%rd20+-28];
	fma.rn.f32 	%f23, %f21, %f22, %f20;
	ld.global.f32 	%f24, [%rd45+-24];
	ld.global.f32 	%f25, [%rd20+-24];
	fma.rn.f32 	%f26, %f24, %f25, %f23;
	ld.global.f32 	%f27, [%rd45+-20];
	ld.global.f32 	%f28, [%rd20+-20];
	fma.rn.f32 	%f29, %f27, %f28, %f26;
	ld.global.f32 	%f30, [%rd45+-16];
	ld.global.f32 	%f31, [%rd20+-16];
	fma.rn.f32 	%f32, %f30, %f31, %f29;
	ld.global.f32 	%f33, [%rd45+-12];
	ld.global.f32 	%f34, [%rd20+-12];
	fma.rn.f32 	%f35, %f33, %f34, %f32;
	ld.global.f32 	%f36, [%rd45+-8];
	ld.global.f32 	%f37, [%rd20+-8];
	fma.rn.f32 	%f38, %f36, %f37, %f35;
	ld.global.f32 	%f39, [%rd45+-4];
	ld.global.f32 	%f40, [%rd20+-4];
	fma.rn.f32 	%f41, %f39, %f40, %f38;
	ld.global.f32 	%f42, [%rd45];
	ld.global.f32 	%f43, [%rd20];
	fma.rn.f32 	%f44, %f42, %f43, %f41;
	ld.global.f32 	%f45, [%rd45+4];
	ld.global.f32 	%f46, [%rd20+4];
	fma.rn.f32 	%f47, %f45, %f46, %f44;
	ld.global.f32 	%f48, [%rd45+8];
	ld.global.f32 	%f49, [%rd20+8];
	fma.rn.f32 	%f50, %f48, %f49, %f47;
	ld.global.f32 	%f51, [%rd45+12];
	ld.global.f32 	%f52, [%rd20+12];
	fma.rn.f32 	%f53, %f51, %f52, %f50;
	ld.global.f32 	%f54, [%rd45+16];
	ld.global.f32 	%f55, [%rd20+16];
	fma.rn.f32 	%f56, %f54, %f55, %f53;
	ld.global.f32 	%f57, [%rd45+20];
	ld.global.f32 	%f58, [%rd20+20];
	fma.rn.f32 	%f59, %f57, %f58, %f56;
	ld.global.f32 	%f60, [%rd45+24];
	ld.global.f32 	%f61, [%rd20+24];
	fma.rn.f32 	%f62, %f60, %f61, %f59;
	ld.global.f32 	%f63, [%rd45+28];
	ld.global.f32 	%f64, [%rd20+28];
	fma.rn.f32 	%f112, %f63, %f64, %f62;
	add.s32 	%r42, %r42, 16;
	add.s64 	%rd45, %rd45, 64;
	add.s32 	%r41, %r41, 16;
	setp.ne.s32 	%p7, %r42, 0;
	@%p7 bra 	$L__BB0_6;
$L__BB0_7:
	setp.eq.s32 	%p8, %r5, 0;
	@%p8 bra 	$L__BB0_16;
	and.b32  	%r13, %r26, 7;
	setp.lt.u32 	%p9, %r5, 8;
	@%p9 bra 	$L__BB0_10;
	add.s32 	%r35, %r44, %r3;
	mul.wide.u32 	%rd21, %r35, 4;
	add.s64 	%rd22, %rd2, %rd21;
	ld.global.f32 	%f66, [%rd22];
	add.s32 	%r36, %r44, %r4;
	mul.wide.s32 	%rd23, %r36, 4;
	add.s64 	%rd24, %rd1, %rd23;
	ld.global.f32 	%f67, [%rd24];
	fma.rn.f32 	%f68, %f66, %f67, %f112;
	cvt.u64.u32 	%rd25, %r3;
	cvt.u64.u32 	%rd26, %r44;
	add.s64 	%rd27, %rd26, %rd25;
	shl.b64 	%rd28, %rd27, 2;
	add.s64 	%rd29, %rd2, %rd28;
	ld.global.f32 	%f69, [%rd29+4];
	ld.global.f32 	%f70, [%rd24+4];
	fma.rn.f32 	%f71, %f69, %f70, %f68;
	ld.global.f32 	%f72, [%rd29+8];
	ld.global.f32 	%f73, [%rd24+8];
	fma.rn.f32 	%f74, %f72, %f73, %f71;
	ld.global.f32 	%f75, [%rd29+12];
	ld.global.f32 	%f76, [%rd24+12];
	fma.rn.f32 	%f77, %f75, %f76, %f74;
	ld.global.f32 	%f78, [%rd29+16];
	ld.global.f32 	%f79, [%rd24+16];
	fma.rn.f32 	%f80, %f78, %f79, %f77;
	ld.global.f32 	%f81, [%rd29+20];
	ld.global.f32 	%f82, [%rd24+20];
	fma.rn.f32 	%f83, %f81, %f82, %f80;
	ld.global.f32 	%f84, [%rd29+24];
	ld.global.f32 	%f85, [%rd24+24];
	fma.rn.f32 	%f86, %f84, %f85, %f83;
	ld.global.f32 	%f87, [%rd29+28];
	ld.global.f32 	%f88, [%rd24+28];
	fma.rn.f32 	%f112, %f87, %f88, %f86;
	add.s32 	%r44, %r44, 8;
$L__BB0_10:
	setp.eq.s32 	%p10, %r13, 0;
	@%p10 bra 	$L__BB0_16;
	and.b32  	%r16, %r26, 3;
	setp.lt.u32 	%p11, %r13, 4;
	@%p11 bra 	$L__BB0_13;
	add.s32 	%r37, %r44, %r3;
	mul.wide.u32 	%rd30, %r37, 4;
	add.s64 	%rd31, %rd2, %rd30;
	ld.global.f32 	%f90, [%rd31];
	add.s32 	%r38, %r44, %r4;
	mul.wide.s32 	%rd32, %r38, 4;
	add.s64 	%rd33, %rd1, %rd32;
	ld.global.f32 	%f91, [%rd33];
	fma.rn.f32 	%f92, %f90, %f91, %f112;
	cvt.u64.u32 	%rd34, %r3;
	cvt.u64.u32 	%rd35, %r44;
	add.s64 	%rd36, %rd35, %rd34;
	shl.b64 	%rd37, %rd36, 2;
	add.s64 	%rd38, %rd2, %rd37;
	ld.global.f32 	%f93, [%rd38+4];
	ld.global.f32 	%f94, [%rd33+4];
	fma.rn.f32 	%f95, %f93, %f94, %f92;
	ld.global.f32 	%f96, [%rd38+8];
	ld.global.f32 	%f97, [%rd33+8];
	fma.rn.f32 	%f98, %f96, %f97, %f95;
	ld.global.f32 	%f99, [%rd38+12];
	ld.global.f32 	%f100, [%rd33+12];
	fma.rn.f32 	%f112, %f99, %f100, %f98;
	add.s32 	%r44, %r44, 4;
$L__BB0_13:
	setp.eq.s32 	%p12, %r16, 0;
	@%p12 bra 	$L__BB0_16;
	add.s32 	%r47, %r44, %r4;
	add.s32 	%r39, %r44, %r3;
	mul.wide.u32 	%rd39, %r39, 4;
	add.s64 	%rd46, %rd2, %rd39;
	neg.s32 	%r46, %r16;
$L__BB0_15:
	.pragma "nounroll";
	mul.wide.s32 	%rd40, %r47, 4;
	add.s64 	%rd41, %rd1, %rd40;
	ld.global.f32 	%f101, [%rd46];
	ld.global.f32 	%f102, [%rd41];
	fma.rn.f32 	%f112, %f101, %f102, %f112;
	add.s32 	%r47, %r47, 1;
	add.s64 	%rd46, %rd46, 4;
	add.s32 	%r46, %r46, 1;
	setp.ne.s32 	%p13, %r46, 0;
	@%p13 bra 	$L__BB0_15;
$L__BB0_16:
	mad.lo.s32 	%r40, %r25, %r1, %r2;
	cvta.to.global.u64 	%rd42, %rd10;
	mul.wide.s32 	%rd43, %r40, 4;
	add.s64 	%rd44, %rd42, %rd43;
	st.global.f32 	[%rd44], %f112;
$L__BB0_17:
	ret;

}
	// .globl	_Z21matmulTransposeKernelPKfS0_PfiiiS0_
.visible .entry _Z21matmulTransposeKernelPKfS0_PfiiiS0_(
	.param .u64 .ptr .align 1 _Z21matmulTransposeKernelPKfS0_PfiiiS0__param_0,
	.param .u64 .ptr .align 1 _Z21matmulTransposeKernelPKfS0_PfiiiS0__param_1,
	.param .u64 .ptr .align 1 _Z21matmulTransposeKernelPKfS0_PfiiiS0__param_2,
	.param .u32 _Z21matmulTransposeKernelPKfS0_PfiiiS0__param_3,
	.param .u32 _Z21matmulTransposeKernelPKfS0_PfiiiS0__param_4,
	.param .u32 _Z21matmulTransposeKernelPKfS0_PfiiiS0__param_5,
	.param .u64 .ptr .align 1 _Z21matmulTransposeKernelPKfS0_PfiiiS0__param_6
)
{
	.reg .pred 	%p<14>;
	.reg .b32 	%r<41>;
	.reg .b32 	%f<69>;
	.reg .b64 	%rd<57>;

	ld.param.u64 	%rd8, [_Z21matmulTransposeKernelPKfS0_PfiiiS0__param_0];
	ld.param.u64 	%rd9, [_Z21matmulTransposeKernelPKfS0_PfiiiS0__param_1];
	ld.param.u64 	%rd6, [_Z21matmulTransposeKernelPKfS0_PfiiiS0__param_2];
	ld.param.u32 	%r20, [_Z21matmulTransposeKernelPKfS0_PfiiiS0__param_3];
	ld.param.u32 	%r18, [_Z21matmulTransposeKernelPKfS0_PfiiiS0__param_4];
	ld.param.u32 	%r19, [_Z21matmulTransposeKernelPKfS0_PfiiiS0__param_5];
	ld.param.u64 	%rd7, [_Z21matmulTransposeKernelPKfS0_PfiiiS0__param_6];
	cvta.to.global.u64 	%rd1, %rd9;
	cvta.to.global.u64 	%rd2, %rd8;
	mov.u32 	%r21, %ctaid.y;
	mov.u32 	%r22, %ntid.y;
	mov.u32 	%r23, %tid.y;
	mad.lo.s32 	%r1, %r21, %r22, %r23;
	mov.u32 	%r24, %ctaid.x;
	mov.u32 	%r25, %ntid.x;
	mov.u32 	%r26, %tid.x;
	mad.lo.s32 	%r2, %r24, %r25, %r26;
	setp.ge.s32 	%p1, %r1, %r20;
	setp.ge.s32 	%p2, %r2, %r18;
	or.pred  	%p3, %p1, %p2;
	@%p3 bra 	$L__BB1_16;
	setp.eq.s64 	%p4, %rd7, 0;
	mov.f32 	%f68, 0f00000000;
	@%p4 bra 	$L__BB1_3;
	cvta.to.global.u64 	%rd10, %rd7;
	mul.wide.s32 	%rd11, %r2, 4;
	add.s64 	%rd12, %rd10, %rd11;
	ld.global.f32 	%f68, [%rd12];
$L__BB1_3:
	setp.lt.s32 	%p5, %r19, 1;
	@%p5 bra 	$L__BB1_15;
	mul.lo.s32 	%r3, %r19, %r1;
	and.b32  	%r4, %r19, 7;
	setp.lt.u32 	%p6, %r19, 8;
	mov.b32 	%r39, 0;
	@%p6 bra 	$L__BB1_7;
	and.b32  	%r39, %r19, 2147483640;
	neg.s32 	%r37, %r39;
	shl.b32 	%r7, %r18, 3;
	mul.wide.u32 	%rd13, %r3, 4;
	add.s64 	%rd14, %rd13, %rd2;
	add.s64 	%rd56, %rd14, 16;
	mul.wide.s32 	%rd17, %r18, 4;
	mov.u32 	%r36, %r2;
$L__BB1_6:
	.pragma "nounroll";
	ld.global.f32 	%f17, [%rd56+-16];
	mul.wide.s32 	%rd15, %r36, 4;
	add.s64 	%rd16, %rd1, %rd15;
	ld.global.f32 	%f18, [%rd16];
	fma.rn.f32 	%f19, %f17, %f18, %f68;
	ld.global.f32 	%f20, [%rd56+-12];
	add.s64 	%rd18, %rd16, %rd17;
	ld.global.f32 	%f21, [%rd18];
	fma.rn.f32 	%f22, %f20, %f21, %f19;
	ld.global.f32 	%f23, [%rd56+-8];
	add.s64 	%rd19, %rd18, %rd17;
	ld.global.f32 	%f24, [%rd19];
	fma.rn.f32 	%f25, %f23, %f24, %f22;
	ld.global.f32 	%f26, [%rd56+-4];
	add.s64 	%rd20, %rd19, %rd17;
	ld.global.f32 	%f27, [%rd20];
	fma.rn.f32 	%f28, %f26, %f27, %f25;
	ld.global.f32 	%f29, [%rd56];
	add.s64 	%rd21, %rd20, %rd17;
	ld.global.f32 	%f30, [%rd21];
	fma.rn.f32 	%f31, %f29, %f30, %f28;
	ld.global.f32 	%f32, [%rd56+4];
	add.s64 	%rd22, %rd21, %rd17;
	ld.global.f32 	%f33, [%rd22];
	fma.rn.f32 	%f34, %f32, %f33, %f31;
	ld.global.f32 	%f35, [%rd56+8];
	add.s64 	%rd23, %rd22, %rd17;
	ld.global.f32 	%f36, [%rd23];
	fma.rn.f32 	%f37, %f35, %f36, %f34;
	ld.global.f32 	%f38, [%rd56+12];
	add.s64 	%rd24, %rd23, %rd17;
	ld.global.f32 	%f39, [%rd24];
	fma.rn.f32 	%f68, %f38, %f39, %f37;
	add.s32 	%r37, %r37, 8;
	add.s32 	%r36, %r36, %r7;
	add.s64 	%rd56, %rd56, 32;
	setp.ne.s32 	%p7, %r37, 0;
	@%p7 bra 	$L__BB1_6;
$L__BB1_7:
	setp.eq.s32 	%p8, %r4, 0;
	@%p8 bra 	$L__BB1_15;
	and.b32  	%r13, %r19, 3;
	setp.lt.u32 	%p9, %r4, 4;
	@%p9 bra 	$L__BB1_10;
	add.s32 	%r28, %r39, %r3;
	mul.wide.u32 	%rd25, %r28, 4;
	add.s64 	%rd26, %rd2, %rd25;
	ld.global.f32 	%f41, [%rd26];
	mad.lo.s32 	%r29, %r39, %r18, %r2;
	mul.wide.s32 	%rd27, %r29, 4;
	add.s64 	%rd28, %rd1, %rd27;
	ld.global.f32 	%f42, [%rd28];
	fma.rn.f32 	%f43, %f41, %f42, %f68;
	cvt.u64.u32 	%rd29, %r3;
	cvt.u64.u32 	%rd30, %r39;
	add.s64 	%rd31, %rd30, %rd29;
	shl.b64 	%rd32, %rd31, 2;
	add.s64 	%rd33, %rd2, %rd32;
	ld.global.f32 	%f44, [%rd33+4];
	mul.wide.s32 	%rd34, %r18, 4;
	add.s64 	%rd35, %rd28, %rd34;
	ld.global.f32 	%f45, [%rd35];
	fma.rn.f32 	%f46, %f44, %f45, %f43;
	ld.global.f32 	%f47, [%rd33+8];
	add.s64 	%rd36, %rd35, %rd34;
	ld.global.f32 	%f48, [%rd36];
	fma.rn.f32 	%f49, %f47, %f48, %f46;
	ld.global.f32 	%f50, [%rd33+12];
	add.s64 	%rd37, %rd36, %rd34;
	ld.global.f32 	%f51, [%rd37];
	fma.rn.f32 	%f68, %f50, %f51, %f49;
	add.s32 	%r39, %r39, 4;
$L__BB1_10:
	setp.eq.s32 	%p10, %r13, 0;
	@%p10 bra 	$L__BB1_15;
	setp.eq.s32 	%p11, %r13, 1;
	@%p11 bra 	$L__BB1_13;
	add.s32 	%r30, %r39, %r3;
	mul.wide.u32 	%rd38, %r30, 4;
	add.s64 	%rd39, %rd2, %rd38;
	ld.global.f32 	%f53, [%rd39];
	mad.lo.s32 	%r31, %r39, %r18, %r2;
	mul.wide.s32 	%rd40, %r31, 4;
	add.s64 	%rd41, %rd1, %rd40;
	ld.global.f32 	%f54, [%rd41];
	fma.rn.f32 	%f55, %f53, %f54, %f68;
	cvt.u64.u32 	%rd42, %r3;
	cvt.u64.u32 	%rd43, %r39;
	add.s64 	%rd44, %rd43, %rd42;
	shl.b64 	%rd45, %rd44, 2;
	add.s64 	%rd46, %rd2, %rd45;
	ld.global.f32 	%f56, [%rd46+4];
	mul.wide.s32 	%rd47, %r18, 4;
	add.s64 	%rd48, %rd41, %rd47;
	ld.global.f32 	%f57, [%rd48];
	fma.rn.f32 	%f68, %f56, %f57, %f55;
	add.s32 	%r39, %r39, 2;
$L__BB1_13:
	and.b32  	%r32, %r19, 1;
	setp.eq.b32 	%p12, %r32, 1;
	not.pred 	%p13, %p12;
	@%p13 bra 	$L__BB1_15;
	add.s32 	%r33, %r39, %r3;
	mul.wide.u32 	%rd49, %r33, 4;
	add.s64 	%rd50, %rd2, %rd49;
	ld.global.f32 	%f58, [%rd50];
	mad.lo.s32 	%r34, %r39, %r18, %r2;
	mul.wide.s32 	%rd51, %r34, 4;
	add.s64 	%rd52, %rd1, %rd51;
	ld.global.f32 	%f59, [%rd52];
	fma.rn.f32 	%f68, %f58, %f59, %f68;
$L__BB1_15:
	mad.lo.s32 	%r35, %r18, %r1, %r2;
	cvta.to.global.u64 	%rd53, %rd6;
	mul.wide.s32 	%rd54, %r35, 4;
	add.s64 	%rd55, %rd53, %rd54;
	st.global.f32 	[%rd55], %f68;
$L__BB1_16:
	ret;

}
	// .globl	_Z10geluKernelPfi
.visible .entry _Z10geluKernelPfi(
	.param .u64 .ptr .align 1 _Z10geluKernelPfi_param_0,
	.param .u32 _Z10geluKernelPfi_param_1
)
{
	.reg .pred 	%p<4>;
	.reg .b32 	%r<6>;
	.reg .b32 	%f<24>;
	.reg .b64 	%rd<5>;

	ld.param.u64 	%rd1, [_Z10geluKernelPfi_param_0];
	ld.param.u32 	%r2, [_Z10geluKernelPfi_param_1];
	mov.u32 	%r3, %ctaid.x;
	mov.u32 	%r4, %ntid.x;
	mov.u32 	%r5, %tid.x;
	mad.lo.s32 	%r1, %r3, %r4, %r5;
	setp.ge.s32 	%p1, %r1, %r2;
	@%p1 bra 	$L__BB2_2;
	cvta.to.global.u64 	%rd2, %rd1;
	mul.wide.s32 	%rd3, %r1, 4;
	add.s64 	%rd4, %rd2, %rd3;
	ld.global.f32 	%f1, [%rd4];
	mul.f32 	%f2, %f1, 0f3D372713;
	mul.f32 	%f3, %f1, %f2;
	fma.rn.f32 	%f4, %f1, %f3, %f1;
	mul.f32 	%f5, %f4, 0f3F4C422A;
	abs.f32 	%f6, %f5;
	mul.f32 	%f7, %f6, 0f4038AA3B;
	ex2.approx.ftz.f32 	%f8, %f7;
	add.f32 	%f9, %f8, 0f3F800000;
	rcp.approx.ftz.f32 	%f10, %f9;
	fma.rn.f32 	%f11, %f10, 0fC0000000, 0f3F800000;
	setp.ge.f32 	%p2, %f6, 0f41102CB4;
	selp.f32 	%f12, 0f3F800000, %f11, %p2;
	copysign.f32 	%f13, %f5, %f12;
	mul.f32 	%f14, %f5, %f5;
	fma.rn.f32 	%f15, %f14, 0f3C80F082, 0fBD563CAE;
	fma.rn.f32 	%f16, %f15, %f14, 0f3E085941;
	fma.rn.f32 	%f17, %f16, %f14, 0fBEAAA9ED;
	fma.rn.f32 	%f18, %f17, %f14, 0f00000000;
	fma.rn.f32 	%f19, %f18, %f5, %f5;
	setp.ge.f32 	%p3, %f6, 0f3F19999A;
	selp.f32 	%f20, %f13, %f19, %p3;
	add.f32 	%f21, %f20, 0f3F800000;
	mul.f32 	%f22, %f21, 0f3F000000;
	mul.f32 	%f23, %f1, %f22;
	st.global.f32 	[%rd4], %f23;
$L__BB2_2:
	ret;

}
	// .globl	_Z15layerNormKernelPKfPfS0_S0_ii
.visible .entry _Z15layerNormKernelPKfPfS0_S0_ii(
	.param .u64 .ptr .align 1 _Z15layerNormKernelPKfPfS0_S0_ii_param_0,
	.param .u64 .ptr .align 1 _Z15layerNormKernelPKfPfS0_S0_ii_param_1,
	.param .u64 .ptr .align 1 _Z15layerNormKernelPKfPfS0_S0_ii_param_2,
	.param .u64 .ptr .align 1 _Z15layerNormKernelPKfPfS0_S0_ii_param_3,
	.param .u32 _Z15layerNormKernelPKfPfS0_S0_ii_param_4,
	.param .u32 _Z15layerNormKernelPKfPfS0_S0_ii_param_5
)
{
	.reg .pred 	%p<20>;
	.reg .b32 	%r<45>;
	.reg .b32 	%f<49>;
	.reg .b64 	%rd<32>;

	ld.param.u64 	%rd7, [_Z15layerNormKernelPKfPfS0_S0_ii_param_0];
	ld.param.u64 	%rd8, [_Z15layerNormKernelPKfPfS0_S0_ii_param_1];
	ld.param.u64 	%rd5, [_Z15layerNormKernelPKfPfS0_S0_ii_param_2];
	ld.param.u64 	%rd6, [_Z15layerNormKernelPKfPfS0_S0_ii_param_3];
	ld.param.u32 	%r24, [_Z15layerNormKernelPKfPfS0_S0_ii_param_4];
	ld.param.u32 	%r23, [_Z15layerNormKernelPKfPfS0_S0_ii_param_5];
	cvta.to.global.u64 	%rd1, %rd8;
	cvta.to.global.u64 	%rd2, %rd6;
	cvta.to.global.u64 	%rd3, %rd5;
	cvta.to.global.u64 	%rd4, %rd7;
	mov.u32 	%r1, %ctaid.x;
	setp.ge.s32 	%p1, %r1, %r24;
	@%p1 bra 	$L__BB3_25;
	mov.u32 	%r42, %tid.x;
	mul.lo.s32 	%r3, %r23, %r1;
	setp.ge.s32 	%p2, %r42, %r23;
	mov.f32 	%f46, 0f00000000;
	@%p2 bra 	$L__BB3_4;
	mov.f32 	%f46, 0f00000000;
	mov.u32 	%r4, %ntid.x;
	mov.u32 	%r37, %r42;
$L__BB3_3:
	add.s32 	%r25, %r37, %r3;
	mul.wide.s32 	%rd9, %r25, 4;
	add.s64 	%rd10, %rd4, %rd9;
	ld.global.f32 	%f12, [%rd10];
	add.f32 	%f46, %f46, %f12;
	add.s32 	%r37, %r37, %r4;
	setp.lt.s32 	%p3, %r37, %r23;
	@%p3 bra 	$L__BB3_3;
$L__BB3_4:
	shl.b32 	%r26, %r42, 2;
	mov.u32 	%r27, shared;
	add.s32 	%r7, %r27, %r26;
	st.shared.f32 	[%r7], %f46;
	bar.sync 	0;
	mov.u32 	%r8, %ntid.x;
	setp.lt.u32 	%p4, %r8, 2;
	@%p4 bra 	$L__BB3_9;
	mov.u32 	%r38, %r8;
$L__BB3_6:
	shr.u32 	%r10, %r38, 1;
	setp.ge.u32 	%p5, %r42, %r10;
	@%p5 bra 	$L__BB3_8;
	shl.b32 	%r28, %r10, 2;
	add.s32 	%r29, %r7, %r28;
	ld.shared.f32 	%f13, [%r29];
	ld.shared.f32 	%f14, [%r7];
	add.f32 	%f15, %f13, %f14;
	st.shared.f32 	[%r7], %f15;
$L__BB3_8:
	bar.sync 	0;
	setp.gt.u32 	%p6, %r38, 3;
	mov.u32 	%r38, %r10;
	@%p6 bra 	$L__BB3_6;
$L__BB3_9:
	setp.ge.s32 	%p7, %r42, %r23;
	ld.shared.f32 	%f17, [shared];
	cvt.rn.f32.s32 	%f4, %r23;
	div.rn.f32 	%f5, %f17, %f4;
	bar.sync 	0;
	mov.f32 	%f48, 0f00000000;
	@%p7 bra 	$L__BB3_12;
	mov.f32 	%f48, 0f00000000;
	mov.u32 	%r39, %r42;
$L__BB3_11:
	add.s32 	%r30, %r39, %r3;
	mul.wide.s32 	%rd11, %r30, 4;
	add.s64 	%rd12, %rd4, %rd11;
	ld.global.f32 	%f19, [%rd12];
	sub.f32 	%f20, %f19, %f5;
	fma.rn.f32 	%f48, %f20, %f20, %f48;
	add.s32 	%r39, %r39, %r8;
	setp.lt.s32 	%p8, %r39, %r23;
	@%p8 bra 	$L__BB3_11;
$L__BB3_12:
	setp.lt.u32 	%p9, %r8, 2;
	st.shared.f32 	[%r7], %f48;
	bar.sync 	0;
	@%p9 bra 	$L__BB3_17;
	mov.u32 	%r40, %r8;
$L__BB3_14:
	shr.u32 	%r14, %r40, 1;
	setp.ge.u32 	%p10, %r42, %r14;
	@%p10 bra 	$L__BB3_16;
	shl.b32 	%r31, %r14, 2;
	add.s32 	%r32, %r7, %r31;
	ld.shared.f32 	%f21, [%r32];
	ld.shared.f32 	%f22, [%r7];
	add.f32 	%f23, %f21, %f22;
	st.shared.f32 	[%r7], %f23;
$L__BB3_16:
	bar.sync 	0;
	setp.gt.u32 	%p11, %r40, 3;
	mov.u32 	%r40, %r14;
	@%p11 bra 	$L__BB3_14;
$L__BB3_17:
	setp.ge.s32 	%p12, %r42, %r23;
	ld.shared.f32 	%f24, [shared];
	div.rn.f32 	%f25, %f24, %f4;
	add.f32 	%f26, %f25, 0f3727C5AC;
	rsqrt.approx.f32 	%f9, %f26;
	@%p12 bra 	$L__BB3_25;
	setp.ne.s64 	%p13, %rd5, 0;
	@%p13 bra 	$L__BB3_22;
	setp.eq.s64 	%p17, %rd6, 0;
	@%p17 bra 	$L__BB3_20;
	bra.uni 	$L__BB3_21;
$L__BB3_20:
	add.s32 	%r36, %r42, %r3;
	mul.wide.s32 	%rd29, %r36, 4;
	add.s64 	%rd30, %rd4, %rd29;
	ld.global.f32 	%f42, [%rd30];
	sub.f32 	%f43, %f42, %f5;
	fma.rn.f32 	%f44, %f9, %f43, 0f00000000;
	add.s64 	%rd31, %rd1, %rd29;
	st.global.f32 	[%rd31], %f44;
	add.s32 	%r42, %r42, %r8;
	setp.lt.s32 	%p19, %r42, %r23;
	@%p19 bra 	$L__BB3_20;
	bra.uni 	$L__BB3_25;
$L__BB3_21:
	add.s32 	%r35, %r42, %r3;
	mul.wide.s32 	%rd24, %r35, 4;
	add.s64 	%rd25, %rd4, %rd24;
	ld.global.f32 	%f38, [%rd25];
	sub.f32 	%f39, %f38, %f5;
	mul.wide.s32 	%rd26, %r42, 4;
	add.s64 	%rd27, %rd2, %rd26;
	ld.global.f32 	%f40, [%rd27];
	fma.rn.f32 	%f41, %f9, %f39, %f40;
	add.s64 	%rd28, %rd1, %rd24;
	st.global.f32 	[%rd28], %f41;
	add.s32 	%r42, %r42, %r8;
	setp.lt.s32 	%p18, %r42, %r23;
	@%p18 bra 	$L__BB3_21;
	bra.uni 	$L__BB3_25;
$L__BB3_22:
	setp.eq.s64 	%p14, %rd6, 0;
	@%p14 bra 	$L__BB3_23;
	bra.uni 	$L__BB3_24;
$L__BB3_23:
	add.s32 	%r34, %r42, %r3;
	mul.wide.s32 	%rd19, %r34, 4;
	add.s64 	%rd20, %rd4, %rd19;
	ld.global.f32 	%f33, [%rd20];
	sub.f32 	%f34, %f33, %f5;
	mul.f32 	%f35, %f9, %f34;
	mul.wide.s32 	%rd21, %r42, 4;
	add.s64 	%rd22, %rd3, %rd21;
	ld.global.f32 	%f36, [%rd22];
	fma.rn.f32 	%f37, %f35, %f36, 0f00000000;
	add.s64 	%rd23, %rd1, %rd19;
	st.global.f32 	[%rd23], %f37;
	add.s32 	%r42, %r42, %r8;
	setp.lt.s32 	%p16, %r42, %r23;
	@%p16 bra 	$L__BB3_23;
	bra.uni 	$L__BB3_25;
$L__BB3_24:
	add.s32 	%r33, %r42, %r3;
	mul.wide.s32 	%rd13, %r33, 4;
	add.s64 	%rd14, %rd4, %rd13;
	ld.global.f32 	%f27, [%rd14];
	sub.f32 	%f28, %f27, %f5;
	mul.f32 	%f29, %f9, %f28;
	mul.wide.s32 	%rd15, %r42, 4;
	add.s64 	%rd16, %rd3, %rd15;
	ld.global.f32 	%f30, [%rd16];
	add.s64 	%rd17, %rd2, %rd15;
	ld.global.f32 	%f31, [%rd17];
	fma.rn.f32 	%f32, %f29, %f30, %f31;
	add.s64 	%rd18, %rd1, %rd13;
	st.global.f32 	[%rd18], %f32;
	add.s32 	%r42, %r42, %r8;
	setp.lt.s32 	%p15, %r42, %r23;
	@%p15 bra 	$L__BB3_24;
$L__BB3_25:
	ret;

}
	// .globl	_Z13softmaxKernelPfii
.visible .entry _Z13softmaxKernelPfii(
	.param .u64 .ptr .align 1 _Z13softmaxKernelPfii_param_0,
	.param .u32 _Z13softmaxKernelPfii_param_1,
	.param .u32 _Z13softmaxKernelPfii_param_2
)
{
	.reg .pred 	%p<14>;
	.reg .b32 	%r<35>;
	.reg .b32 	%f<40>;
	.reg .b64 	%rd<9>;

	ld.param.u64 	%rd2, [_Z13softmaxKernelPfii_param_0];
	ld.param.u32 	%r18, [_Z13softmaxKernelPfii_param_1];
	ld.param.u32 	%r17, [_Z13softmaxKernelPfii_param_2];
	cvta.to.global.u64 	%rd1, %rd2;
	mov.u32 	%r1, %ctaid.x;
	setp.ge.s32 	%p1, %r1, %r18;
	@%p1 bra 	$L__BB4_20;
	mov.u32 	%r34, %tid.x;
	mul.lo.s32 	%r3, %r17, %r1;
	setp.ge.s32 	%p2, %r34, %r17;
	mov.f32 	%f37, 0fF149F2CA;
	@%p2 bra 	$L__BB4_4;
	mov.f32 	%f37, 0fF149F2CA;
	mov.u32 	%r4, %ntid.x;
	mov.u32 	%r30, %r34;
$L__BB4_3:
	add.s32 	%r19, %r30, %r3;
	mul.wide.s32 	%rd3, %r19, 4;
	add.s64 	%rd4, %rd1, %rd3;
	ld.global.f32 	%f11, [%rd4];
	max.f32 	%f37, %f37, %f11;
	add.s32 	%r30, %r30, %r4;
	setp.lt.s32 	%p3, %r30, %r17;
	@%p3 bra 	$L__BB4_3;
$L__BB4_4:
	shl.b32 	%r20, %r34, 2;
	mov.u32 	%r21, shared;
	add.s32 	%r7, %r21, %r20;
	st.shared.f32 	[%r7], %f37;
	bar.sync 	0;
	mov.u32 	%r8, %ntid.x;
	setp.lt.u32 	%p4, %r8, 2;
	@%p4 bra 	$L__BB4_9;
	mov.u32 	%r31, %r8;
$L__BB4_6:
	shr.u32 	%r10, %r31, 1;
	setp.ge.u32 	%p5, %r34, %r10;
	@%p5 bra 	$L__BB4_8;
	ld.shared.f32 	%f12, [%r7];
	shl.b32 	%r22, %r10, 2;
	add.s32 	%r23, %r7, %r22;
	ld.shared.f32 	%f13, [%r23];
	max.f32 	%f14, %f12, %f13;
	st.shared.f32 	[%r7], %f14;
$L__BB4_8:
	bar.sync 	0;
	setp.gt.u32 	%p6, %r31, 3;
	mov.u32 	%r31, %r10;
	@%p6 bra 	$L__BB4_6;
$L__BB4_9:
	setp.ge.s32 	%p7, %r34, %r17;
	ld.shared.f32 	%f4, [shared];
	bar.sync 	0;
	mov.f32 	%f39, 0f00000000;
	@%p7 bra 	$L__BB4_12;
	mov.f32 	%f39, 0f00000000;
	mov.u32 	%r32, %r34;
$L__BB4_11:
	add.s32 	%r24, %r32, %r3;
	mul.wide.s32 	%rd5, %r24, 4;
	add.s64 	%rd6, %rd1, %rd5;
	ld.global.f32 	%f17, [%rd6];
	sub.f32 	%f18, %f17, %f4;
	fma.rn.f32 	%f19, %f18, 0f3BBB989D, 0f3F000000;
	cvt.sat.f32.f32 	%f20, %f19;
	mov.f32 	%f21, 0f4B400001;
	mov.f32 	%f22, 0f437C0000;
	fma.rm.f32 	%f23, %f20, %f22, %f21;
	add.f32 	%f24, %f23, 0fCB40007F;
	neg.f32 	%f25, %f24;
	fma.rn.f32 	%f26, %f18, 0f3FB8AA3B, %f25;
	fma.rn.f32 	%f27, %f18, 0f32A57060, %f26;
	mov.b32 	%r25, %f23;
	shl.b32 	%r26, %r25, 23;
	mov.b32 	%f28, %r26;
	ex2.approx.ftz.f32 	%f29, %f27;
	mul.f32 	%f30, %f29, %f28;
	st.global.f32 	[%rd6], %f30;
	add.f32 	%f39, %f39, %f30;
	add.s32 	%r32, %r32, %r8;
	setp.lt.s32 	%p8, %r32, %r17;
	@%p8 bra 	$L__BB4_11;
$L__BB4_12:
	setp.lt.u32 	%p9, %r8, 2;
	st.shared.f32 	[%r7], %f39;
	bar.sync 	0;
	@%p9 bra 	$L__BB4_17;
	mov.u32 	%r33, %r8;
$L__BB4_14:
	shr.u32 	%r14, %r33, 1;
	setp.ge.u32 	%p10, %r34, %r14;
	@%p10 bra 	$L__BB4_16;
	shl.b32 	%r27, %r14, 2;
	add.s32 	%r28, %r7, %r27;
	ld.shared.f32 	%f31, [%r28];
	ld.shared.f32 	%f32, [%r7];
	add.f32 	%f33, %f31, %f32;
	st.shared.f32 	[%r7], %f33;
$L__BB4_16:
	bar.sync 	0;
	setp.gt.u32 	%p11, %r33, 3;
	mov.u32 	%r33, %r14;
	@%p11 bra 	$L__BB4_14;
$L__BB4_17:
	setp.ge.s32 	%p12, %r34, %r17;
	@%p12 bra 	$L__BB4_20;
	ld.shared.f32 	%f8, [shared];
$L__BB4_19:
	add.s32 	%r29, %r34, %r3;
	mul.wide.s32 	%rd7, %r29, 4;
	add.s64 	%rd8, %rd1, %rd7;
	ld.global.f32 	%f34, [%rd8];
	div.rn.f32 	%f35, %f34, %f8;
	st.global.f32 	[%rd8], %f35;
	add.s32 	%r34, %r34, %r8;
	setp.lt.s32 	%p13, %r34, %r17;
	@%p13 bra 	$L__BB4_19;
$L__BB4_20:
	ret;

}
	// .globl	_Z17addResidualKernelPfPKfi
.visible .entry _Z17addResidualKernelPfPKfi(
	.param .u64 .ptr .align 1 _Z17addResidualKernelPfPKfi_param_0,
	.param .u64 .ptr .align 1 _Z17addResidualKernelPfPKfi_param_1,
	.param .u32 _Z17addResidualKernelPfPKfi_param_2
)
{
	.reg .pred 	%p<2>;
	.reg .b32 	%r<6>;
	.reg .b32 	%f<4>;
	.reg .b64 	%rd<8>;

	ld.param.u64 	%rd1, [_Z17addResidualKernelPfPKfi_param_0];
	ld.param.u64 	%rd2, [_Z17addResidualKernelPfPKfi_param_1];
	ld.param.u32 	%r2, [_Z17addResidualKernelPfPKfi_param_2];
	mov.u32 	%r3, %ctaid.x;
	mov.u32 	%r4, %ntid.x;
	mov.u32 	%r5, %tid.x;
	mad.lo.s32 	%r1, %r3, %r4, %r5;
	setp.ge.s32 	%p1, %r1, %r2;
	@%p1 bra 	$L__BB5_2;
	cvta.to.global.u64 	%rd3, %rd2;
	cvta.to.global.u64 	%rd4, %rd1;
	mul.wide.s32 	%rd5, %r1, 4;
	add.s64 	%rd6, %rd3, %rd5;
	ld.global.f32 	%f1, [%rd6];
	add.s64 	%rd7, %rd4, %rd5;
	ld.global.f32 	%f2, [%rd7];
	add.f32 	%f3, %f1, %f2;
	st.global.f32 	[%rd7], %f3;
$L__BB5_2:
	ret;

}
	// .globl	_Z17embedTokensKernelPKiPKfS2_Pfii
.visible .entry _Z17embedTokensKernelPKiPKfS2_Pfii(
	.param .u64 .ptr .align 1 _Z17embedTokensKernelPKiPKfS2_Pfii_param_0,
	.param .u64 .ptr .align 1 _Z17embedTokensKernelPKiPKfS2_Pfii_param_1,
	.param .u64 .ptr .align 1 _Z17embedTokensKernelPKiPKfS2_Pfii_param_2,
	.param .u64 .ptr .align 1 _Z17embedTokensKernelPKiPKfS2_Pfii_param_3,
	.param .u32 _Z17embedTokensKernelPKiPKfS2_Pfii_param_4,
	.param .u32 _Z17embedTokensKernelPKiPKfS2_Pfii_param_5
)
{
	.reg .pred 	%p<4>;
	.reg .b32 	%r<8>;
	.reg .b32 	%f<4>;
	.reg .b64 	%rd<16>;

	ld.param.u64 	%rd1, [_Z17embedTokensKernelPKiPKfS2_Pfii_param_0];
	ld.param.u64 	%rd2, [_Z17embedTokensKernelPKiPKfS2_Pfii_param_1];
	ld.param.u64 	%rd3, [_Z17embedTokensKernelPKiPKfS2_Pfii_param_2];
	ld.param.u64 	%rd4, [_Z17embedTokensKernelPKiPKfS2_Pfii_param_3];
	ld.param.u32 	%r4, [_Z17embedTokensKernelPKiPKfS2_Pfii_param_4];
	ld.param.u32 	%r3, [_Z17embedTokensKernelPKiPKfS2_Pfii_param_5];
	mov.u32 	%r1, %ctaid.x;
	mov.u32 	%r2, %tid.x;
	setp.ge.s32 	%p1, %r1, %r4;
	setp.ge.s32 	%p2, %r2, %r3;
	or.pred  	%p3, %p1, %p2;
	@%p3 bra 	$L__BB6_2;
	cvta.to.global.u64 	%rd5, %rd1;
	cvta.to.global.u64 	%rd6, %rd2;
	cvta.to.global.u64 	%rd7, %rd3;
	cvta.to.global.u64 	%rd8, %rd4;
	mul.wide.u32 	%rd9, %r1, 4;
	add.s64 	%rd10, %rd5, %rd9;
	ld.global.u32 	%r5, [%rd10];
	mad.lo.s32 	%r6, %r5, %r3, %r2;
	mul.wide.s32 	%rd11, %r6, 4;
	add.s64 	%rd12, %rd6, %rd11;
	ld.global.f32 	%f1, [%rd12];
	mad.lo.s32 	%r7, %r3, %r1, %r2;
	mul.wide.u32 	%rd13, %r7, 4;
	add.s64 	%rd14, %rd7, %rd13;
	ld.global.f32 	%f2, [%rd14];
	add.f32 	%f3, %f1, %f2;
	add.s64 	%rd15, %rd8, %rd13;
	st.global.f32 	[%rd15], %f3;
$L__BB6_2:
	ret;

}
	// .globl	_Z16computeQKVKernelPKfS0_S0_PfS1_S1_ii
.visible .entry _Z16computeQKVKernelPKfS0_S0_PfS1_S1_ii(
	.param .u64 .ptr .align 1 _Z16computeQKVKernelPKfS0_S0_PfS1_S1_ii_param_0,
	.param .u64 .ptr .align 1 _Z16computeQKVKernelPKfS0_S0_PfS1_S1_ii_param_1,
	.param .u64 .ptr .align 1 _Z16computeQKVKernelPKfS0_S0_PfS1_S1_ii_param_2,
	.param .u64 .ptr .align 1 _Z16computeQKVKernelPKfS0_S0_PfS1_S1_ii_param_3,
	.param .u64 .ptr .align 1 _Z16computeQKVKernelPKfS0_S0_PfS1_S1_ii_param_4,
	.param .u64 .ptr .align 1 _Z16computeQKVKernelPKfS0_S0_PfS1_S1_ii_param_5,
	.param .u32 _Z16computeQKVKernelPKfS0_S0_PfS1_S1_ii_param_6,
	.param .u32 _Z16computeQKVKernelPKfS0_S0_PfS1_S1_ii_param_7
)
{
	.reg .pred 	%p<14>;
	.reg .b32 	%r<53>;
	.reg .b32 	%f<167>;
	.reg .b64 	%rd<72>;

	ld.param.u64 	%rd10, [_Z16computeQKVKernelPKfS0_S0_PfS1_S1_ii_param_0];
	ld.param.u64 	%rd11, [_Z16computeQKVKernelPKfS0_S0_PfS1_S1_ii_param_1];
	ld.param.u64 	%rd6, [_Z16computeQKVKernelPKfS0_S0_PfS1_S1_ii_param_2];
	ld.param.u32 	%r25, [_Z16computeQKVKernelPKfS0_S0_PfS1_S1_ii_param_6];
	ld.param.u32 	%r24, [_Z16computeQKVKernelPKfS0_S0_PfS1_S1_ii_param_7];
	cvta.to.global.u64 	%rd1, %rd11;
	cvta.to.global.u64 	%rd2, %rd10;
	mov.u32 	%r1, %ctaid.y;
	mov.u32 	%r26, %ctaid.x;
	mov.u32 	%r27, %ntid.x;
	mov.u32 	%r28, %tid.x;
	mad.lo.s32 	%r2, %r26, %r27, %r28;
	setp.ge.s32 	%p1, %r1, %r25;
	setp.ge.s32 	%p2, %r2, %r24;
	or.pred  	%p3, %p1, %p2;
	@%p3 bra 	$L__BB7_16;
	mul.lo.s32 	%r3, %r24, %r1;
	setp.eq.s64 	%p4, %rd6, 0;
	mov.f32 	%f165, 0f00000000;
	mov.f32 	%f164, %f165;
	mov.f32 	%f166, %f165;
	@%p4 bra 	$L__BB7_3;
	cvta.to.global.u64 	%rd12, %rd6;
	mul.wide.s32 	%rd13, %r2, 4;
	add.s64 	%rd14, %rd12, %rd13;
	ld.global.f32 	%f164, [%rd14];
	mul.wide.s32 	%rd15, %r24, 4;
	add.s64 	%rd16, %rd14, %rd15;
	ld.global.f32 	%f165, [%rd16];
	add.s64 	%rd17, %rd16, %rd15;
	ld.global.f32 	%f166, [%rd17];
$L__BB7_3:
	setp.lt.s32 	%p5, %r24, 1;
	@%p5 bra 	$L__BB7_15;
	mul.lo.s32 	%r4, %r24, %r2;
	add.s32 	%r30, %r24, %r2;
	mul.lo.s32 	%r5, %r30, %r24;
	add.s32 	%r31, %r30, %r24;
	mul.lo.s32 	%r6, %r31, %r24;
	and.b32  	%r7, %r24, 7;
	setp.lt.u32 	%p6, %r24, 8;
	mov.b32 	%r51, 0;
	@%p6 bra 	$L__BB7_7;
	and.b32  	%r51, %r24, 2147483640;
	neg.s32 	%r49, %r51;
	mul.wide.u32 	%rd18, %r3, 4;
	add.s64 	%rd19, %rd18, %rd2;
	add.s64 	%rd71, %rd19, 16;
	add.s64 	%rd21, %rd1, 16;
	mov.u32 	%r46, %r6;
	mov.u32 	%r47, %r5;
	mov.u32 	%r48, %r4;
$L__BB7_6:
	.pragma "nounroll";
	mul.wide.s32 	%rd20, %r48, 4;
	add.s64 	%rd22, %rd21, %rd20;
	mul.wide.s32 	%rd23, %r47, 4;
	add.s64 	%rd24, %rd21, %rd23;
	mul.wide.s32 	%rd25, %r46, 4;
	add.s64 	%rd26, %rd21, %rd25;
	ld.global.f32 	%f45, [%rd71+-16];
	ld.global.f32 	%f46, [%rd22+-16];
	fma.rn.f32 	%f47, %f45, %f46, %f164;
	ld.global.f32 	%f48, [%rd24+-16];
	fma.rn.f32 	%f49, %f45, %f48, %f165;
	ld.global.f32 	%f50, [%rd26+-16];
	fma.rn.f32 	%f51, %f45, %f50, %f166;
	ld.global.f32 	%f52, [%rd71+-12];
	ld.global.f32 	%f53, [%rd22+-12];
	fma.rn.f32 	%f54, %f52, %f53, %f47;
	ld.global.f32 	%f55, [%rd24+-12];
	fma.rn.f32 	%f56, %f52, %f55, %f49;
	ld.global.f32 	%f57, [%rd26+-12];
	fma.rn.f32 	%f58, %f52, %f57, %f51;
	ld.global.f32 	%f59, [%rd71+-8];
	ld.global.f32 	%f60, [%rd22+-8];
	fma.rn.f32 	%f61, %f59, %f60, %f54;
	ld.global.f32 	%f62, [%rd24+-8];
	fma.rn.f32 	%f63, %f59, %f62, %f56;
	ld.global.f32 	%f64, [%rd26+-8];
	fma.rn.f32 	%f65, %f59, %f64, %f58;
	ld.global.f32 	%f66, [%rd71+-4];
	ld.global.f32 	%f67, [%rd22+-4];
	fma.rn.f32 	%f68, %f66, %f67, %f61;
	ld.global.f32 	%f69, [%rd24+-4];
	fma.rn.f32 	%f70, %f66, %f69, %f63;
	ld.global.f32 	%f71, [%rd26+-4];
	fma.rn.f32 	%f72, %f66, %f71, %f65;
	ld.global.f32 	%f73, [%rd71];
	ld.global.f32 	%f74, [%rd22];
	fma.rn.f32 	%f75, %f73, %f74, %f68;
	ld.global.f32 	%f76, [%rd24];
	fma.rn.f32 	%f77, %f73, %f76, %f70;
	ld.global.f32 	%f78, [%rd26];
	fma.rn.f32 	%f79, %f73, %f78, %f72;
	ld.global.f32 	%f80, [%rd71+4];
	ld.global.f32 	%f81, [%rd22+4];
	fma.rn.f32 	%f82, %f80, %f81, %f75;
	ld.global.f32 	%f83, [%rd24+4];
	fma.rn.f32 	%f84, %f80, %f83, %f77;
	ld.global.f32 	%f85, [%rd26+4];
	fma.rn.f32 	%f86, %f80, %f85, %f79;
	ld.global.f32 	%f87, [%rd71+8];
	ld.global.f32 	%f88, [%rd22+8];
	fma.rn.f32 	%f89, %f87, %f88, %f82;
	ld.global.f32 	%f90, [%rd24+8];
	fma.rn.f32 	%f91, %f87, %f90, %f84;
	ld.global.f32 	%f92, [%rd26+8];
	fma.rn.f32 	%f93, %f87, %f92, %f86;
	ld.global.f32 	%f94, [%rd71+12];
	ld.global.f32 	%f95, [%rd22+12];
	fma.rn.f32 	%f164, %f94, %f95, %f89;
	ld.global.f32 	%f96, [%rd24+12];
	fma.rn.f32 	%f165, %f94, %f96, %f91;
	ld.global.f32 	%f97, [%rd26+12];
	fma.rn.f32 	%f166, %f94, %f97, %f93;
	add.s32 	%r49, %r49, 8;
	add.s64 	%rd71, %rd71, 32;
	add.s32 	%r48, %r48, 8;
	add.s32 	%r47, %r47, 8;
	add.s32 	%r46, %r46, 8;
	setp.ne.s32 	%p7, %r49, 0;
	@%p7 bra 	$L__BB7_6;
$L__BB7_7:
	setp.eq.s32 	%p8, %r7, 0;
	@%p8 bra 	$L__BB7_15;
	and.b32  	%r19, %r24, 3;
	setp.lt.u32 	%p9, %r7, 4;
	@%p9 bra 	$L__BB7_10;
	add.s32 	%r32, %r51, %r3;
	mul.wide.u32 	%rd27, %r32, 4;
	add.s64 	%rd28, %rd2, %rd27;
	ld.global.f32 	%f99, [%rd28];
	add.s32 	%r33, %r51, %r4;
	mul.wide.s32 	%rd29, %r33, 4;
	add.s64 	%rd30, %rd1, %rd29;
	ld.global.f32 	%f100, [%rd30];
	fma.rn.f32 	%f101, %f99, %f100, %f164;
	add.s32 	%r34, %r51, %r5;
	mul.wide.s32 	%rd31, %r34, 4;
	add.s64 	%rd32, %rd1, %rd31;
	ld.global.f32 	%f102, [%rd32];
	fma.rn.f32 	%f103, %f99, %f102, %f165;
	add.s32 	%r35, %r51, %r6;
	mul.wide.s32 	%rd33, %r35, 4;
	add.s64 	%rd34, %rd1, %rd33;
	ld.global.f32 	%f104, [%rd34];
	fma.rn.f32 	%f105, %f99, %f104, %f166;
	cvt.u64.u32 	%rd35, %r3;
	cvt.u64.u32 	%rd36, %r51;
	add.s64 	%rd37, %rd36, %rd35;
	shl.b64 	%rd38, %rd37, 2;
	add.s64 	%rd39, %rd2, %rd38;
	ld.global.f32 	%f106, [%rd39+4];
	ld.global.f32 	%f107, [%rd30+4];
	fma.rn.f32 	%f108, %f106, %f107, %f101;
	ld.global.f32 	%f109, [%rd32+4];
	fma.rn.f32 	%f110, %f106, %f109, %f103;
	ld.global.f32 	%f111, [%rd34+4];
	fma.rn.f32 	%f112, %f106, %f111, %f105;
	ld.global.f32 	%f113, [%rd39+8];
	ld.global.f32 	%f114, [%rd30+8];
	fma.rn.f32 	%f115, %f113, %f114, %f108;
	ld.global.f32 	%f116, [%rd32+8];
	fma.rn.f32 	%f117, %f113, %f116, %f110;
	ld.global.f32 	%f118, [%rd34+8];
	fma.rn.f32 	%f119, %f113, %f118, %f112;
	ld.global.f32 	%f120, [%rd39+12];
	ld.global.f32 	%f121, [%rd30+12];
	fma.rn.f32 	%f164, %f120, %f121, %f115;
	ld.global.f32 	%f122, [%rd32+12];
	fma.rn.f32 	%f165, %f120, %f122, %f117;
	ld.global.f32 	%f123, [%rd34+12];
	fma.rn.f32 	%f166, %f120, %f123, %f119;
	add.s32 	%r51, %r51, 4;
$L__BB7_10:
	setp.eq.s32 	%p10, %r19, 0;
	@%p10 bra 	$L__BB7_15;
	setp.eq.s32 	%p11, %r19, 1;
	@%p11 bra 	$L__BB7_13;
	add.s32 	%r36, %r51, %r3;
	mul.wide.u32 	%rd40, %r36, 4;
	add.s64 	%rd41, %rd2, %rd40;
	ld.global.f32 	%f125, [%rd41];
	add.s32 	%r37, %r51, %r4;
	mul.wide.s32 	%rd42, %r37, 4;
	add.s64 	%rd43, %rd1, %rd42;
	ld.global.f32 	%f126, [%rd43];
	fma.rn.f32 	%f127, %f125, %f126, %f164;
	add.s32 	%r38, %r51, %r5;
	mul.wide.s32 	%rd44, %r38, 4;
	add.s64 	%rd45, %rd1, %rd44;
	ld.global.f32 	%f128, [%rd45];
	fma.rn.f32 	%f129, %f125, %f128, %f165;
	add.s32 	%r39, %r51, %r6;
	mul.wide.s32 	%rd46, %r39, 4;
	add.s64 	%rd47, %rd1, %rd46;
	ld.global.f32 	%f130, [%rd47];
	fma.rn.f32 	%f131, %f125, %f130, %f166;
	cvt.u64.u32 	%rd48, %r3;
	cvt.u64.u32 	%rd49, %r51;
	add.s64 	%rd50, %rd49, %rd48;
	shl.b64 	%rd51, %rd50, 2;
	add.s64 	%rd52, %rd2, %rd51;
	ld.global.f32 	%f132, [%rd52+4];
	ld.global.f32 	%f133, [%rd43+4];
	fma.rn.f32 	%f164, %f132, %f133, %f127;
	ld.global.f32 	%f134, [%rd45+4];
	fma.rn.f32 	%f165, %f132, %f134, %f129;
	ld.global.f32 	%f135, [%rd47+4];
	fma.rn.f32 	%f166, %f132, %f135, %f131;
	add.s32 	%r51, %r51, 2;
$L__BB7_13:
	and.b32  	%r40, %r24, 1;
	setp.eq.b32 	%p12, %r40, 1;
	not.pred 	%p13, %p12;
	@%p13 bra 	$L__BB7_15;
	add.s32 	%r41, %r51, %r3;
	mul.wide.u32 	%rd53, %r41, 4;
	add.s64 	%rd54, %rd2, %rd53;
	ld.global.f32 	%f136, [%rd54];
	add.s32 	%r42, %r51, %r4;
	mul.wide.s32 	%rd55, %r42, 4;
	add.s64 	%rd56, %rd1, %rd55;
	ld.global.f32 	%f137, [%rd56];
	fma.rn.f32 	%f164, %f136, %f137, %f164;
	add.s32 	%r43, %r51, %r5;
	mul.wide.s32 	%rd57, %r43, 4;
	add.s64 	%rd58, %rd1, %rd57;
	ld.global.f32 	%f138, [%rd58];
	fma.rn.f32 	%f165, %f136, %f138, %f165;
	add.s32 	%r44, %r51, %r6;
	mul.wide.s32 	%rd59, %r44, 4;
	add.s64 	%rd60, %rd1, %rd59;
	ld.global.f32 	%f139, [%rd60];
	fma.rn.f32 	%f166, %f136, %f139, %f166;
$L__BB7_15:
	ld.param.u64 	%rd70, [_Z16computeQKVKernelPKfS0_S0_PfS1_S1_ii_param_5];
	ld.param.u64 	%rd69, [_Z16computeQKVKernelPKfS0_S0_PfS1_S1_ii_param_4];
	ld.param.u64 	%rd68, [_Z16computeQKVKernelPKfS0_S0_PfS1_S1_ii_param_3];
	add.s32 	%r45, %r3, %r2;
	cvta.to.global.u64 	%rd61, %rd68;
	mul.wide.s32 	%rd62, %r45, 4;
	add.s64 	%rd63, %rd61, %rd62;
	st.global.f32 	[%rd63], %f164;
	cvta.to.global.u64 	%rd64, %rd69;
	add.s64 	%rd65, %rd64, %rd62;
	st.global.f32 	[%rd65], %f165;
	cvta.to.global.u64 	%rd66, %rd70;
	add.s64 	%rd67, %rd66, %rd62;
	st.global.f32 	[%rd67], %f166;
$L__BB7_16:
	ret;

}
	// .globl	_Z21attentionScoresKernelPKfS0_Pfiiif
.visible .entry _Z21attentionScoresKernelPKfS0_Pfiiif(
	.param .u64 .ptr .align 1 _Z21attentionScoresKernelPKfS0_Pfiiif_param_0,
	.param .u64 .ptr .align 1 _Z21attentionScoresKernelPKfS0_Pfiiif_param_1,
	.param .u64 .ptr .align 1 _Z21attentionScoresKernelPKfS0_Pfiiif_param_2,
	.param .u32 _Z21attentionScoresKernelPKfS0_Pfiiif_param_3,
	.param .u32 _Z21attentionScoresKernelPKfS0_Pfiiif_param_4,
	.param .u32 _Z21attentionScoresKernelPKfS0_Pfiiif_param_5,
	.param .f32 _Z21attentionScoresKernelPKfS0_Pfiiif_param_6
)
{
	.reg .pred 	%p<16>;
	.reg .b32 	%r<58>;
	.reg .b32 	%f<114>;
	.reg .b64 	%rd<29>;

	ld.param.u64 	%rd6, [_Z21attentionScoresKernelPKfS0_Pfiiif_param_0];
	ld.param.u64 	%rd7, [_Z21attentionScoresKernelPKfS0_Pfiiif_param_1];
	ld.param.u64 	%rd8, [_Z21attentionScoresKernelPKfS0_Pfiiif_param_2];
	ld.param.u32 	%r31, [_Z21attentionScoresKernelPKfS0_Pfiiif_param_3];
	ld.param.u32 	%r32, [_Z21attentionScoresKernelPKfS0_Pfiiif_param_4];
	ld.param.u32 	%r33, [_Z21attentionScoresKernelPKfS0_Pfiiif_param_5];
	ld.param.f32 	%f14, [_Z21attentionScoresKernelPKfS0_Pfiiif_param_6];
	cvta.to.global.u64 	%rd1, %rd7;
	cvta.to.global.u64 	%rd2, %rd6;
	cvta.to.global.u64 	%rd3, %rd8;
	mov.u32 	%r1, %ctaid.z;
	mov.u32 	%r2, %ctaid.y;
	mov.u32 	%r34, %ctaid.x;
	mov.u32 	%r35, %ntid.x;
	mov.u32 	%r36, %tid.x;
	mad.lo.s32 	%r3, %r34, %r35, %r36;
	setp.ge.s32 	%p1, %r1, %r32;
	setp.ge.s32 	%p2, %r2, %r31;
	or.pred  	%p3, %p2, %p1;
	setp.ge.s32 	%p4, %r3, %r31;
	or.pred  	%p5, %p4, %p3;
	@%p5 bra 	$L__BB8_17;
	setp.le.s32 	%p6, %r3, %r2;
	@%p6 bra 	$L__BB8_3;
	mad.lo.s32 	%r46, %r31, %r1, %r2;
	mad.lo.s32 	%r47, %r46, %r31, %r3;
	mul.wide.u32 	%rd27, %r47, 4;
	add.s64 	%rd28, %rd3, %rd27;
	mov.b32 	%r48, -831624408;
	st.global.u32 	[%rd28], %r48;
	bra.uni 	$L__BB8_17;
$L__BB8_3:
	setp.lt.s32 	%p7, %r33, 1;
	mov.f32 	%f113, 0f00000000;
	@%p7 bra 	$L__BB8_16;
	mul.lo.s32 	%r38, %r33, %r1;
	mul.lo.s32 	%r39, %r33, %r32;
	mad.lo.s32 	%r4, %r39, %r2, %r38;
	mad.lo.s32 	%r5, %r39, %r3, %r38;
	and.b32  	%r6, %r33, 15;
	setp.lt.u32 	%p8, %r33, 16;
	mov.f32 	%f113, 0f00000000;
	mov.b32 	%r53, 0;
	@%p8 bra 	$L__BB8_7;
	and.b32  	%r53, %r33, 2147483632;
	neg.s32 	%r51, %r53;
	add.s64 	%rd4, %rd2, 32;
	add.s64 	%rd5, %rd1, 32;
	mov.f32 	%f113, 0f00000000;
	mov.u32 	%r49, %r5;
	mov.u32 	%r50, %r4;
$L__BB8_6:
	.pragma "nounroll";
	mul.wide.s32 	%rd9, %r50, 4;
	add.s64 	%rd10, %rd4, %rd9;
	mul.wide.s32 	%rd11, %r49, 4;
	add.s64 	%rd12, %rd5, %rd11;
	ld.global.f32 	%f19, [%rd10+-32];
	ld.global.f32 	%f20, [%rd12+-32];
	fma.rn.f32 	%f21, %f19, %f20, %f113;
	ld.global.f32 	%f22, [%rd10+-28];
	ld.global.f32 	%f23, [%rd12+-28];
	fma.rn.f32 	%f24, %f22, %f23, %f21;
	ld.global.f32 	%f25, [%rd10+-24];
	ld.global.f32 	%f26, [%rd12+-24];
	fma.rn.f32 	%f27, %f25, %f26, %f24;
	ld.global.f32 	%f28, [%rd10+-20];
	ld.global.f32 	%f29, [%rd12+-20];
	fma.rn.f32 	%f30, %f28, %f29, %f27;
	ld.global.f32 	%f31, [%rd10+-16];
	ld.global.f32 	%f32, [%rd12+-16];
	fma.rn.f32 	%f33, %f31, %f32, %f30;
	ld.global.f32 	%f34, [%rd10+-12];
	ld.global.f32 	%f35, [%rd12+-12];
	fma.rn.f32 	%f36, %f34, %f35, %f33;
	ld.global.f32 	%f37, [%rd10+-8];
	ld.global.f32 	%f38, [%rd12+-8];
	fma.rn.f32 	%f39, %f37, %f38, %f36;
	ld.global.f32 	%f40, [%rd10+-4];
	ld.global.f32 	%f41, [%rd12+-4];
	fma.rn.f32 	%f42, %f40, %f41, %f39;
	ld.global.f32 	%f43, [%rd10];
	ld.global.f32 	%f44, [%rd12];
	fma.rn.f32 	%f45, %f43, %f44, %f42;
	ld.global.f32 	%f46, [%rd10+4];
	ld.global.f32 	%f47, [%rd12+4];
	fma.rn.f32 	%f48, %f46, %f47, %f45;
	ld.global.f32 	%f49, [%rd10+8];
	ld.global.f32 	%f50, [%rd12+8];
	fma.rn.f32 	%f51, %f49, %f50, %f48;
	ld.global.f32 	%f52, [%rd10+12];
	ld.global.f32 	%f53, [%rd12+12];
	fma.rn.f32 	%f54, %f52, %f53, %f51;
	ld.global.f32 	%f55, [%rd10+16];
	ld.global.f32 	%f56, [%rd12+16];
	fma.rn.f32 	%f57, %f55, %f56, %f54;
	ld.global.f32 	%f58, [%rd10+20];
	ld.global.f32 	%f59, [%rd12+20];
	fma.rn.f32 	%f60, %f58, %f59, %f57;
	ld.global.f32 	%f61, [%rd10+24];
	ld.global.f32 	%f62, [%rd12+24];
	fma.rn.f32 	%f63, %f61, %f62, %f60;
	ld.global.f32 	%f64, [%rd10+28];
	ld.global.f32 	%f65, [%rd12+28];
	fma.rn.f32 	%f113, %f64, %f65, %f63;
	add.s32 	%r51, %r51, 16;
	add.s32 	%r50, %r50, 16;
	add.s32 	%r49, %r49, 16;
	setp.ne.s32 	%p9, %r51, 0;
	@%p9 bra 	$L__BB8_6;
$L__BB8_7:
	setp.eq.s32 	%p10, %r6, 0;
	@%p10 bra 	$L__BB8_16;
	and.b32  	%r16, %r33, 7;
	setp.lt.u32 	%p11, %r6, 8;
	@%p11 bra 	$L__BB8_10;
	add.s32 	%r40, %r4, %r53;
	mul.wide.s32 	%rd13, %r40, 4;
	add.s64 	%rd14, %rd2, %rd13;
	ld.global.f32 	%f67, [%rd14];
	add.s32 	%r41, %r5, %r53;
	mul.wide.s32 	%rd15, %r41, 4;
	add.s64 	%rd16, %rd1, %rd15;
	ld.global.f32 	%f68, [%rd16];
	fma.rn.f32 	%f69, %f67, %f68, %f113;
	ld.global.f32 	%f70, [%rd14+4];
	ld.global.f32 	%f71, [%rd16+4];
	fma.rn.f32 	%f72, %f70, %f71, %f69;
	ld.global.f32 	%f73, [%rd14+8];
	ld.global.f32 	%f74, [%rd16+8];
	fma.rn.f32 	%f75, %f73, %f74, %f72;
	ld.global.f32 	%f76, [%rd14+12];
	ld.global.f32 	%f77, [%rd16+12];
	fma.rn.f32 	%f78, %f76, %f77, %f75;
	ld.global.f32 	%f79, [%rd14+16];
	ld.global.f32 	%f80, [%rd16+16];
	fma.rn.f32 	%f81, %f79, %f80, %f78;
	ld.global.f32 	%f82, [%rd14+20];
	ld.global.f32 	%f83, [%rd16+20];
	fma.rn.f32 	%f84, %f82, %f83, %f81;
	ld.global.f32 	%f85, [%rd14+24];
	ld.global.f32 	%f86, [%rd16+24];
	fma.rn.f32 	%f87, %f85, %f86, %f84;
	ld.global.f32 	%f88, [%rd14+28];
	ld.global.f32 	%f89, [%rd16+28];
	fma.rn.f32 	%f113, %f88, %f89, %f87;
	add.s32 	%r53, %r53, 8;
$L__BB8_10:
	setp.eq.s32 	%p12, %r16, 0;
	@%p12 bra 	$L__BB8_16;
	and.b32  	%r19, %r33, 3;
	setp.lt.u32 	%p13, %r16, 4;
	@%p13 bra 	$L__BB8_13;
	add.s32 	%r42, %r4, %r53;
	mul.wide.s32 	%rd17, %r42, 4;
	add.s64 	%rd18, %rd2, %rd17;
	ld.global.f32 	%f91, [%rd18];
	add.s32 	%r43, %r5, %r53;
	mul.wide.s32 	%rd19, %r43, 4;
	add.s64 	%rd20, %rd1, %rd19;
	ld.global.f32 	%f92, [%rd20];
	fma.rn.f32 	%f93, %f91, %f92, %f113;
	ld.global.f32 	%f94, [%rd18+4];
	ld.global.f32 	%f95, [%rd20+4];
	fma.rn.f32 	%f96, %f94, %f95, %f93;
	ld.global.f32 	%f97, [%rd18+8];
	ld.global.f32 	%f98, [%rd20+8];
	fma.rn.f32 	%f99, %f97, %f98, %f96;
	ld.global.f32 	%f100, [%rd18+12];
	ld.global.f32 	%f101, [%rd20+12];
	fma.rn.f32 	%f113, %f100, %f101, %f99;
	add.s32 	%r53, %r53, 4;
$L__BB8_13:
	setp.eq.s32 	%p14, %r19, 0;
	@%p14 bra 	$L__BB8_16;
	add.s32 	%r57, %r53, %r5;
	add.s32 	%r56, %r53, %r4;
	neg.s32 	%r55, %r19;
$L__BB8_15:
	.pragma "nounroll";
	mul.wide.s32 	%rd21, %r57, 4;
	add.s64 	%rd22, %rd1, %rd21;
	mul.wide.s32 	%rd23, %r56, 4;
	add.s64 	%rd24, %rd2, %rd23;
	ld.global.f32 	%f102, [%rd24];
	ld.global.f32 	%f103, [%rd22];
	fma.rn.f32 	%f113, %f102, %f103, %f113;
	add.s32 	%r57, %r57, 1;
	add.s32 	%r56, %r56, 1;
	add.s32 	%r55, %r55, 1;
	setp.ne.s32 	%p15, %r55, 0;
	@%p15 bra 	$L__BB8_15;
$L__BB8_16:
	div.rn.f32 	%f104, %f113, %f14;
	mad.lo.s32 	%r44, %r31, %r1, %r2;
	mad.lo.s32 	%r45, %r44, %r31, %r3;
	mul.wide.s32 	%rd25, %r45, 4;
	add.s64 	%rd26, %rd3, %rd25;
	st.global.f32 	[%rd26], %f104;
$L__BB8_17:
	ret;

}
	// .globl	_Z21attentionOutputKernelPKfS0_Pfiii
.visible .entry _Z21attentionOutputKernelPKfS0_Pfiii(
	.param .u64 .ptr .align 1 _Z21attentionOutputKernelPKfS0_Pfiii_param_0,
	.param .u64 .ptr .align 1 _Z21attentionOutputKernelPKfS0_Pfiii_param_1,
	.param .u64 .ptr .align 1 _Z21attentionOutputKernelPKfS0_Pfiii_param_2,
	.param .u32 _Z21attentionOutputKernelPKfS0_Pfiii_param_3,
	.param .u32 _Z21attentionOutputKernelPKfS0_Pfiii_param_4,
	.param .u32 _Z21attentionOutputKernelPKfS0_Pfiii_param_5
)
{
	.reg .pred 	%p<14>;
	.reg .b32 	%r<46>;
	.reg .b32 	%f<67>;
	.reg .b64 	%rd<39>;

	ld.param.u64 	%rd4, [_Z21attentionOutputKernelPKfS0_Pfiii_param_0];
	ld.param.u64 	%rd5, [_Z21attentionOutputKernelPKfS0_Pfiii_param_1];
	ld.param.u64 	%rd3, [_Z21attentionOutputKernelPKfS0_Pfiii_param_2];
	ld.param.u32 	%r23, [_Z21attentionOutputKernelPKfS0_Pfiii_param_3];
	ld.param.u32 	%r24, [_Z21attentionOutputKernelPKfS0_Pfiii_param_4];
	ld.param.u32 	%r25, [_Z21attentionOutputKernelPKfS0_Pfiii_param_5];
	cvta.to.global.u64 	%rd1, %rd5;
	cvta.to.global.u64 	%rd2, %rd4;
	mov.u32 	%r1, %ctaid.z;
	mov.u32 	%r2, %ctaid.y;
	mov.u32 	%r26, %ctaid.x;
	mov.u32 	%r27, %ntid.x;
	mov.u32 	%r28, %tid.x;
	mad.lo.s32 	%r3, %r26, %r27, %r28;
	setp.ge.s32 	%p1, %r1, %r24;
	setp.ge.s32 	%p2, %r2, %r23;
	or.pred  	%p3, %p2, %p1;
	setp.ge.s32 	%p4, %r3, %r25;
	or.pred  	%p5, %p3, %p4;
	@%p5 bra 	$L__BB9_13;
	mad.lo.s32 	%r30, %r23, %r1, %r2;
	mul.lo.s32 	%r4, %r30, %r23;
	mul.lo.s32 	%r5, %r25, %r24;
	mad.lo.s32 	%r6, %r25, %r1, %r3;
	add.s32 	%r31, %r23, -1;
	and.b32  	%r7, %r23, 7;
	setp.lt.u32 	%p6, %r31, 7;
	mov.f32 	%f66, 0f00000000;
	mov.b32 	%r44, 0;
	@%p6 bra 	$L__BB9_4;
	and.b32  	%r44, %r23, -8;
	neg.s32 	%r42, %r44;
	shl.b32 	%r10, %r5, 3;
	mov.f32 	%f66, 0f00000000;
	mul.wide.s32 	%rd10, %r5, 4;
	mov.u32 	%r40, %r4;
	mov.u32 	%r41, %r6;
$L__BB9_3:
	.pragma "nounroll";
	mul.wide.s32 	%rd6, %r40, 4;
	add.s64 	%rd7, %rd2, %rd6;
	ld.global.f32 	%f16, [%rd7];
	mul.wide.s32 	%rd8, %r41, 4;
	add.s64 	%rd9, %rd1, %rd8;
	ld.global.f32 	%f17, [%rd9];
	fma.rn.f32 	%f18, %f16, %f17, %f66;
	ld.global.f32 	%f19, [%rd7+4];
	add.s64 	%rd11, %rd9, %rd10;
	ld.global.f32 	%f20, [%rd11];
	fma.rn.f32 	%f21, %f19, %f20, %f18;
	ld.global.f32 	%f22, [%rd7+8];
	add.s64 	%rd12, %rd11, %rd10;
	ld.global.f32 	%f23, [%rd12];
	fma.rn.f32 	%f24, %f22, %f23, %f21;
	ld.global.f32 	%f25, [%rd7+12];
	add.s64 	%rd13, %rd12, %rd10;
	ld.global.f32 	%f26, [%rd13];
	fma.rn.f32 	%f27, %f25, %f26, %f24;
	ld.global.f32 	%f28, [%rd7+16];
	add.s64 	%rd14, %rd13, %rd10;
	ld.global.f32 	%f29, [%rd14];
	fma.rn.f32 	%f30, %f28, %f29, %f27;
	ld.global.f32 	%f31, [%rd7+20];
	add.s64 	%rd15, %rd14, %rd10;
	ld.global.f32 	%f32, [%rd15];
	fma.rn.f32 	%f33, %f31, %f32, %f30;
	ld.global.f32 	%f34, [%rd7+24];
	add.s64 	%rd16, %rd15, %rd10;
	ld.global.f32 	%f35, [%rd16];
	fma.rn.f32 	%f36, %f34, %f35, %f33;
	ld.global.f32 	%f37, [%rd7+28];
	add.s64 	%rd17, %rd16, %rd10;
	ld.global.f32 	%f38, [%rd17];
	fma.rn.f32 	%f66, %f37, %f38, %f36;
	add.s32 	%r42, %r42, 8;
	add.s32 	%r41, %r41, %r10;
	add.s32 	%r40, %r40, 8;
	setp.ne.s32 	%p7, %r42, 0;
	@%p7 bra 	$L__BB9_3;
$L__BB9_4:
	setp.eq.s32 	%p8, %r7, 0;
	@%p8 bra 	$L__BB9_12;
	and.b32  	%r18, %r23, 3;
	setp.lt.u32 	%p9, %r7, 4;
	@%p9 bra 	$L__BB9_7;
	add.s32 	%r32, %r44, %r4;
	mul.wide.s32 	%rd18, %r32, 4;
	add.s64 	%rd19, %rd2, %rd18;
	ld.global.f32 	%f40, [%rd19];
	mad.lo.s32 	%r33, %r5, %r44, %r6;
	mul.wide.s32 	%rd20, %r33, 4;
	add.s64 	%rd21, %rd1, %rd20;
	ld.global.f32 	%f41, [%rd21];
	fma.rn.f32 	%f42, %f40, %f41, %f66;
	ld.global.f32 	%f43, [%rd19+4];
	mul.wide.s32 	%rd22, %r5, 4;
	add.s64 	%rd23, %rd21, %rd22;
	ld.global.f32 	%f44, [%rd23];
	fma.rn.f32 	%f45, %f43, %f44, %f42;
	ld.global.f32 	%f46, [%rd19+8];
	add.s64 	%rd24, %rd23, %rd22;
	ld.global.f32 	%f47, [%rd24];
	fma.rn.f32 	%f48, %f46, %f47, %f45;
	ld.global.f32 	%f49, [%rd19+12];
	add.s64 	%rd25, %rd24, %rd22;
	ld.global.f32 	%f50, [%rd25];
	fma.rn.f32 	%f66, %f49, %f50, %f48;
	add.s32 	%r44, %r44, 4;
$L__BB9_7:
	setp.eq.s32 	%p10, %r18, 0;
	@%p10 bra 	$L__BB9_12;
	setp.eq.s32 	%p11, %r18, 1;
	@%p11 bra 	$L__BB9_10;
	add.s32 	%r34, %r44, %r4;
	mul.wide.s32 	%rd26, %r34, 4;
	add.s64 	%rd27, %rd2, %rd26;
	ld.global.f32 	%f52, [%rd27];
	mad.lo.s32 	%r35, %r5, %r44, %r6;
	mul.wide.s32 	%rd28, %r35, 4;
	add.s64 	%rd29, %rd1, %rd28;
	ld.global.f32 	%f53, [%rd29];
	fma.rn.f32 	%f54, %f52, %f53, %f66;
	ld.global.f32 	%f55, [%rd27+4];
	mul.wide.s32 	%rd30, %r5, 4;
	add.s64 	%rd31, %rd29, %rd30;
	ld.global.f32 	%f56, [%rd31];
	fma.rn.f32 	%f66, %f55, %f56, %f54;
	add.s32 	%r44, %r44, 2;
$L__BB9_10:
	and.b32  	%r36, %r23, 1;
	setp.eq.b32 	%p12, %r36, 1;
	not.pred 	%p13, %p12;
	@%p13 bra 	$L__BB9_12;
	add.s32 	%r37, %r44, %r4;
	mul.wide.s32 	%rd32, %r37, 4;
	add.s64 	%rd33, %rd2, %rd32;
	ld.global.f32 	%f57, [%rd33];
	mad.lo.s32 	%r38, %r5, %r44, %r6;
	mul.wide.s32 	%rd34, %r38, 4;
	add.s64 	%rd35, %rd1, %rd34;
	ld.global.f32 	%f58, [%rd35];
	fma.rn.f32 	%f66, %f57, %f58, %f66;
$L__BB9_12:
	mad.lo.s32 	%r39, %r5, %r2, %r6;
	cvta.to.global.u64 	%rd36, %rd3;
	mul.wide.s32 	%rd37, %r39, 4;
	add.s64 	%rd38, %rd36, %rd37;
	st.global.f32 	[%rd38], %f66;
$L__BB9_13:
	ret;

}
	// .globl	_Z16projectionKernelPKfS0_S0_PfS0_ii
.visible .entry _Z16projectionKernelPKfS0_S0_PfS0_ii(
	.param .u64 .ptr .align 1 _Z16projectionKernelPKfS0_S0_PfS0_ii_param_0,
	.param .u64 .ptr .align 1 _Z16projectionKernelPKfS0_S0_PfS0_ii_param_1,
	.param .u64 .ptr .align 1 _Z16projectionKernelPKfS0_S0_PfS0_ii_param_2,
	.param .u64 .ptr .align 1 _Z16projectionKernelPKfS0_S0_PfS0_ii_param_3,
	.param .u64 .ptr .align 1 _Z16projectionKernelPKfS0_S0_PfS0_ii_param_4,
	.param .u32 _Z16projectionKernelPKfS0_S0_PfS0_ii_param_5,
	.param .u32 _Z16projectionKernelPKfS0_S0_PfS0_ii_param_6
)
{
	.reg .pred 	%p<14>;
	.reg .b32 	%r<44>;
	.reg .b32 	%f<115>;
	.reg .b64 	%rd<50>;

	ld.param.u64 	%rd13, [_Z16projectionKernelPKfS0_S0_PfS0_ii_param_0];
	ld.param.u64 	%rd14, [_Z16projectionKernelPKfS0_S0_PfS0_ii_param_1];
	ld.param.u64 	%rd10, [_Z16projectionKernelPKfS0_S0_PfS0_ii_param_2];
	ld.param.u64 	%rd11, [_Z16projectionKernelPKfS0_S0_PfS0_ii_param_3];
	ld.param.u64 	%rd12, [_Z16projectionKernelPKfS0_S0_PfS0_ii_param_4];
	ld.param.u32 	%r26, [_Z16projectionKernelPKfS0_S0_PfS0_ii_param_5];
	ld.param.u32 	%r25, [_Z16projectionKernelPKfS0_S0_PfS0_ii_param_6];
	cvta.to.global.u64 	%rd1, %rd14;
	cvta.to.global.u64 	%rd2, %rd13;
	mov.u32 	%r1, %ctaid.y;
	mov.u32 	%r27, %ctaid.x;
	mov.u32 	%r28, %ntid.x;
	mov.u32 	%r29, %tid.x;
	mad.lo.s32 	%r2, %r27, %r28, %r29;
	setp.ge.s32 	%p1, %r1, %r26;
	setp.ge.s32 	%p2, %r2, %r25;
	or.pred  	%p3, %p1, %p2;
	@%p3 bra 	$L__BB10_17;
	setp.eq.s64 	%p4, %rd10, 0;
	mov.f32 	%f114, 0f00000000;
	@%p4 bra 	$L__BB10_3;
	cvta.to.global.u64 	%rd15, %rd10;
	mul.wide.s32 	%rd16, %r2, 4;
	add.s64 	%rd17, %rd15, %rd16;
	ld.global.f32 	%f114, [%rd17];
$L__BB10_3:
	setp.lt.s32 	%p5, %r25, 1;
	@%p5 bra 	$L__BB10_16;
	mul.lo.s32 	%r3, %r25, %r1;
	mul.lo.s32 	%r4, %r25, %r2;
	and.b32  	%r5, %r25, 15;
	setp.lt.u32 	%p6, %r25, 16;
	mov.b32 	%r40, 0;
	@%p6 bra 	$L__BB10_7;
	and.b32  	%r40, %r25, 2147483632;
	neg.s32 	%r38, %r40;
	mul.wide.u32 	%rd18, %r3, 4;
	add.s64 	%rd19, %rd18, %rd2;
	add.s64 	%rd48, %rd19, 32;
	add.s64 	%rd4, %rd1, 32;
	mov.u32 	%r37, %r4;
$L__BB10_6:
	.pragma "nounroll";
	mul.wide.s32 	%rd20, %r37, 4;
	add.s64 	%rd21, %rd4, %rd20;
	ld.global.f32 	%f18, [%rd48+-32];
	ld.global.f32 	%f19, [%rd21+-32];
	fma.rn.f32 	%f20, %f18, %f19, %f114;
	ld.global.f32 	%f21, [%rd48+-28];
	ld.global.f32 	%f22, [%rd21+-28];
	fma.rn.f32 	%f23, %f21, %f22, %f20;
	ld.global.f32 	%f24, [%rd48+-24];
	ld.global.f32 	%f25, [%rd21+-24];
	fma.rn.f32 	%f26, %f24, %f25, %f23;
	ld.global.f32 	%f27, [%rd48+-20];
	ld.global.f32 	%f28, [%rd21+-20];
	fma.rn.f32 	%f29, %f27, %f28, %f26;
	ld.global.f32 	%f30, [%rd48+-16];
	ld.global.f32 	%f31, [%rd21+-16];
	fma.rn.f32 	%f32, %f30, %f31, %f29;
	ld.global.f32 	%f33, [%rd48+-12];
	ld.global.f32 	%f34, [%rd21+-12];
	fma.rn.f32 	%f35, %f33, %f34, %f32;
	ld.global.f32 	%f36, [%rd48+-8];
	ld.global.f32 	%f37, [%rd21+-8];
	fma.rn.f32 	%f38, %f36, %f37, %f35;
	ld.global.f32 	%f39, [%rd48+-4];
	ld.global.f32 	%f40, [%rd21+-4];
	fma.rn.f32 	%f41, %f39, %f40, %f38;
	ld.global.f32 	%f42, [%rd48];
	ld.global.f32 	%f43, [%rd21];
	fma.rn.f32 	%f44, %f42, %f43, %f41;
	ld.global.f32 	%f45, [%rd48+4];
	ld.global.f32 	%f46, [%rd21+4];
	fma.rn.f32 	%f47, %f45, %f46, %f44;
	ld.global.f32 	%f48, [%rd48+8];
	ld.global.f32 	%f49, [%rd21+8];
	fma.rn.f32 	%f50, %f48, %f49, %f47;
	ld.global.f32 	%f51, [%rd48+12];
	ld.global.f32 	%f52, [%rd21+12];
	fma.rn.f32 	%f53, %f51, %f52, %f50;
	ld.global.f32 	%f54, [%rd48+16];
	ld.global.f32 	%f55, [%rd21+16];
	fma.rn.f32 	%f56, %f54, %f55, %f53;
	ld.global.f32 	%f57, [%rd48+20];
	ld.global.f32 	%f58, [%rd21+20];
	fma.rn.f32 	%f59, %f57, %f58, %f56;
	ld.global.f32 	%f60, [%rd48+24];
	ld.global.f32 	%f61, [%rd21+24];
	fma.rn.f32 	%f62, %f60, %f61, %f59;
	ld.global.f32 	%f63, [%rd48+28];
	ld.global.f32 	%f64, [%rd21+28];
	fma.rn.f32 	%f114, %f63, %f64, %f62;
	add.s32 	%r38, %r38, 16;
	add.s64 	%rd48, %rd48, 64;
	add.s32 	%r37, %r37, 16;
	setp.ne.s32 	%p7, %r38, 0;
	@%p7 bra 	$L__BB10_6;
$L__BB10_7:
	setp.eq.s32 	%p8, %r5, 0;
	@%p8 bra 	$L__BB10_16;
	and.b32  	%r13, %r25, 7;
	setp.lt.u32 	%p9, %r5, 8;
	@%p9 bra 	$L__BB10_10;
	add.s32 	%r31, %r40, %r3;
	mul.wide.u32 	%rd22, %r31, 4;
	add.s64 	%rd23, %rd2, %rd22;
	ld.global.f32 	%f66, [%rd23];
	add.s32 	%r32, %r40, %r4;
	mul.wide.s32 	%rd24, %r32, 4;
	add.s64 	%rd25, %rd1, %rd24;
	ld.global.f32 	%f67, [%rd25];
	fma.rn.f32 	%f68, %f66, %f67, %f114;
	cvt.u64.u32 	%rd26, %r3;
	cvt.u64.u32 	%rd27, %r40;
	add.s64 	%rd28, %rd27, %rd26;
	shl.b64 	%rd29, %rd28, 2;
	add.s64 	%rd30, %rd2, %rd29;
	ld.global.f32 	%f69, [%rd30+4];
	ld.global.f32 	%f70, [%rd25+4];
	fma.rn.f32 	%f71, %f69, %f70, %f68;
	ld.global.f32 	%f72, [%rd30+8];
	ld.global.f32 	%f73, [%rd25+8];
	fma.rn.f32 	%f74, %f72, %f73, %f71;
	ld.global.f32 	%f75, [%rd30+12];
	ld.global.f32 	%f76, [%rd25+12];
	fma.rn.f32 	%f77, %f75, %f76, %f74;
	ld.global.f32 	%f78, [%rd30+16];
	ld.global.f32 	%f79, [%rd25+16];
	fma.rn.f32 	%f80, %f78, %f79, %f77;
	ld.global.f32 	%f81, [%rd30+20];
	ld.global.f32 	%f82, [%rd25+20];
	fma.rn.f32 	%f83, %f81, %f82, %f80;
	ld.global.f32 	%f84, [%rd30+24];
	ld.global.f32 	%f85, [%rd25+24];
	fma.rn.f32 	%f86, %f84, %f85, %f83;
	ld.global.f32 	%f87, [%rd30+28];
	ld.global.f32 	%f88, [%rd25+28];
	fma.rn.f32 	%f114, %f87, %f88, %f86;
	add.s32 	%r40, %r40, 8;
$L__BB10_10:
	setp.eq.s32 	%p10, %r13, 0;
	@%p10 bra 	$L__BB10_16;
	and.b32  	%r16, %r25, 3;
	setp.lt.u32 	%p11, %r13, 4;
	@%p11 bra 	$L__BB10_13;
	add.s32 	%r33, %r40, %r3;
	mul.wide.u32 	%rd31, %r33, 4;
	add.s64 	%rd32, %rd2, %rd31;
	ld.global.f32 	%f90, [%rd32];
	add.s32 	%r34, %r40, %r4;
	mul.wide.s32 	%rd33, %r34, 4;
	add.s64 	%rd34, %rd1, %rd33;
	ld.global.f32 	%f91, [%rd34];
	fma.rn.f32 	%f92, %f90, %f91, %f114;
	cvt.u64.u32 	%rd35, %r3;
	cvt.u64.u32 	%rd36, %r40;
	add.s64 	%rd37, %rd36, %rd35;
	shl.b64 	%rd38, %rd37, 2;
	add.s64 	%rd39, %rd2, %rd38;
	ld.global.f32 	%f93, [%rd39+4];
	ld.global.f32 	%f94, [%rd34+4];
	fma.rn.f32 	%f95, %f93, %f94, %f92;
	ld.global.f32 	%f96, [%rd39+8];
	ld.global.f32 	%f97, [%rd34+8];
	fma.rn.f32 	%f98, %f96, %f97, %f95;
	ld.global.f32 	%f99, [%rd39+12];
	ld.global.f32 	%f100, [%rd34+12];
	fma.rn.f32 	%f114, %f99, %f100, %f98;
	add.s32 	%r40, %r40, 4;
$L__BB10_13:
	setp.eq.s32 	%p12, %r16, 0;
	@%p12 bra 	$L__BB10_16;
	add.s32 	%r43, %r40, %r4;
	add.s32 	%r35, %r40, %r3;
	mul.wide.u32 	%rd40, %r35, 4;
	add.s64 	%rd49, %rd2, %rd40;
	neg.s32 	%r42, %r16;
$L__BB10_15:
	.pragma "nounroll";
	mul.wide.s32 	%rd41, %r43, 4;
	add.s64 	%rd42, %rd1, %rd41;
	ld.global.f32 	%f101, [%rd49];
	ld.global.f32 	%f102, [%rd42];
	fma.rn.f32 	%f114, %f101, %f102, %f114;
	add.s32 	%r43, %r43, 1;
	add.s64 	%rd49, %rd49, 4;
	add.s32 	%r42, %r42, 1;
	setp.ne.s32 	%p13, %r42, 0;
	@%p13 bra 	$L__BB10_15;
$L__BB10_16:
	mad.lo.s32 	%r36, %r25, %r1, %r2;
	cvta.to.global.u64 	%rd43, %rd12;
	mul.wide.s32 	%rd44, %r36, 4;
	add.s64 	%rd45, %rd43, %rd44;
	ld.global.f32 	%f103, [%rd45];
	add.f32 	%f104, %f114, %f103;
	cvta.to.global.u64 	%rd46, %rd11;
	add.s64 	%rd47, %rd46, %rd44;
	st.global.f32 	[%rd47], %f104;
$L__BB10_17:
	ret;

}
	// .globl	_Z11ffnUpKernelPKfS0_S0_Pfiii
.visible .entry _Z11ffnUpKernelPKfS0_S0_Pfiii(
	.param .u64 .ptr .align 1 _Z11ffnUpKernelPKfS0_S0_Pfiii_param_0,
	.param .u64 .ptr .align 1 _Z11ffnUpKernelPKfS0_S0_Pfiii_param_1,
	.param .u64 .ptr .align 1 _Z11ffnUpKernelPKfS0_S0_Pfiii_param_2,
	.param .u64 .ptr .align 1 _Z11ffnUpKernelPKfS0_S0_Pfiii_param_3,
	.param .u32 _Z11ffnUpKernelPKfS0_S0_Pfiii_param_4,
	.param .u32 _Z11ffnUpKernelPKfS0_S0_Pfiii_param_5,
	.param .u32 _Z11ffnUpKernelPKfS0_S0_Pfiii_param_6
)
{
	.reg .pred 	%p<16>;
	.reg .b32 	%r<45>;
	.reg .b32 	%f<135>;
	.reg .b64 	%rd<47>;

	ld.param.u64 	%rd12, [_Z11ffnUpKernelPKfS0_S0_Pfiii_param_0];
	ld.param.u64 	%rd13, [_Z11ffnUpKernelPKfS0_S0_Pfiii_param_1];
	ld.param.u64 	%rd10, [_Z11ffnUpKernelPKfS0_S0_Pfiii_param_2];
	ld.param.u64 	%rd11, [_Z11ffnUpKernelPKfS0_S0_Pfiii_param_3];
	ld.param.u32 	%r27, [_Z11ffnUpKernelPKfS0_S0_Pfiii_param_4];
	ld.param.u32 	%r25, [_Z11ffnUpKernelPKfS0_S0_Pfiii_param_5];
	ld.param.u32 	%r26, [_Z11ffnUpKernelPKfS0_S0_Pfiii_param_6];
	cvta.to.global.u64 	%rd1, %rd13;
	cvta.to.global.u64 	%rd2, %rd12;
	mov.u32 	%r1, %ctaid.y;
	mov.u32 	%r28, %ctaid.x;
	mov.u32 	%r29, %ntid.x;
	mov.u32 	%r30, %tid.x;
	mad.lo.s32 	%r2, %r28, %r29, %r30;
	setp.ge.s32 	%p1, %r1, %r27;
	setp.ge.s32 	%p2, %r2, %r26;
	or.pred  	%p3, %p1, %p2;
	@%p3 bra 	$L__BB11_17;
	setp.eq.s64 	%p4, %rd10, 0;
	mov.f32 	%f134, 0f00000000;
	@%p4 bra 	$L__BB11_3;
	cvta.to.global.u64 	%rd14, %rd10;
	mul.wide.s32 	%rd15, %r2, 4;
	add.s64 	%rd16, %rd14, %rd15;
	ld.global.f32 	%f134, [%rd16];
$L__BB11_3:
	setp.lt.s32 	%p5, %r25, 1;
	@%p5 bra 	$L__BB11_16;
	mul.lo.s32 	%r3, %r25, %r1;
	mul.lo.s32 	%r4, %r25, %r2;
	and.b32  	%r5, %r25, 15;
	setp.lt.u32 	%p6, %r25, 16;
	mov.b32 	%r41, 0;
	@%p6 bra 	$L__BB11_7;
	and.b32  	%r41, %r25, 2147483632;
	neg.s32 	%r39, %r41;
	mul.wide.u32 	%rd17, %r3, 4;
	add.s64 	%rd18, %rd17, %rd2;
	add.s64 	%rd45, %rd18, 32;
	add.s64 	%rd4, %rd1, 32;
	mov.u32 	%r38, %r4;
$L__BB11_6:
	.pragma "nounroll";
	mul.wide.s32 	%rd19, %r38, 4;
	add.s64 	%rd20, %rd4, %rd19;
	ld.global.f32 	%f18, [%rd45+-32];
	ld.global.f32 	%f19, [%rd20+-32];
	fma.rn.f32 	%f20, %f18, %f19, %f134;
	ld.global.f32 	%f21, [%rd45+-28];
	ld.global.f32 	%f22, [%rd20+-28];
	fma.rn.f32 	%f23, %f21, %f22, %f20;
	ld.global.f32 	%f24, [%rd45+-24];
	ld.global.f32 	%f25, [%rd20+-24];
	fma.rn.f32 	%f26, %f24, %f25, %f23;
	ld.global.f32 	%f27, [%rd45+-20];
	ld.global.f32 	%f28, [%rd20+-20];
	fma.rn.f32 	%f29, %f27, %f28, %f26;
	ld.global.f32 	%f30, [%rd45+-16];
	ld.global.f32 	%f31, [%rd20+-16];
	fma.rn.f32 	%f32, %f30, %f31, %f29;
	ld.global.f32 	%f33, [%rd45+-12];
	ld.global.f32 	%f34, [%rd20+-12];
	fma.rn.f32 	%f35, %f33, %f34, %f32;
	ld.global.f32 	%f36, [%rd45+-8];
	ld.global.f32 	%f37, [%rd20+-8];
	fma.rn.f32 	%f38, %f36, %f37, %f35;
	ld.global.f32 	%f39, [%rd45+-4];
	ld.global.f32 	%f40, [%rd20+-4];
	fma.rn.f32 	%f41, %f39, %f40, %f38;
	ld.global.f32 	%f42, [%rd45];
	ld.global.f32 	%f43, [%rd20];
	fma.rn.f32 	%f44, %f42, %f43, %f41;
	ld.global.f32 	%f45, [%rd45+4];
	ld.global.f32 	%f46, [%rd20+4];
	fma.rn.f32 	%f47, %f45, %f46, %f44;
	ld.global.f32 	%f48, [%rd45+8];
	ld.global.f32 	%f49, [%rd20+8];
	fma.rn.f32 	%f50, %f48, %f49, %f47;
	ld.global.f32 	%f51, [%rd45+12];
	ld.global.f32 	%f52, [%rd20+12];
	fma.rn.f32 	%f53, %f51, %f52, %f50;
	ld.global.f32 	%f54, [%rd45+16];
	ld.global.f32 	%f55, [%rd20+16];
	fma.rn.f32 	%f56, %f54, %f55, %f53;
	ld.global.f32 	%f57, [%rd45+20];
	ld.global.f32 	%f58, [%rd20+20];
	fma.rn.f32 	%f59, %f57, %f58, %f56;
	ld.global.f32 	%f60, [%rd45+24];
	ld.global.f32 	%f61, [%rd20+24];
	fma.rn.f32 	%f62, %f60, %f61, %f59;
	ld.global.f32 	%f63, [%rd45+28];
	ld.global.f32 	%f64, [%rd20+28];
	fma.rn.f32 	%f134, %f63, %f64, %f62;
	add.s32 	%r39, %r39, 16;
	add.s64 	%rd45, %rd45, 64;
	add.s32 	%r38, %r38, 16;
	setp.ne.s32 	%p7, %r39, 0;
	@%p7 bra 	$L__BB11_6;
$L__BB11_7:
	setp.eq.s32 	%p8, %r5, 0;
	@%p8 bra 	$L__BB11_16;
	and.b32  	%r13, %r25, 7;
	setp.lt.u32 	%p9, %r5, 8;
	@%p9 bra 	$L__BB11_10;
	add.s32 	%r32, %r41, %r3;
	mul.wide.u32 	%rd21, %r32, 4;
	add.s64 	%rd22, %rd2, %rd21;
	ld.global.f32 	%f66, [%rd22];
	add.s32 	%r33, %r41, %r4;
	mul.wide.s32 	%rd23, %r33, 4;
	add.s64 	%rd24, %rd1, %rd23;
	ld.global.f32 	%f67, [%rd24];
	fma.rn.f32 	%f68, %f66, %f67, %f134;
	cvt.u64.u32 	%rd25, %r3;
	cvt.u64.u32 	%rd26, %r41;
	add.s64 	%rd27, %rd26, %rd25;
	shl.b64 	%rd28, %rd27, 2;
	add.s64 	%rd29, %rd2, %rd28;
	ld.global.f32 	%f69, [%rd29+4];
	ld.global.f32 	%f70, [%rd24+4];
	fma.rn.f32 	%f71, %f69, %f70, %f68;
	ld.global.f32 	%f72, [%rd29+8];
	ld.global.f32 	%f73, [%rd24+8];
	fma.rn.f32 	%f74, %f72, %f73, %f71;
	ld.global.f32 	%f75, [%rd29+12];
	ld.global.f32 	%f76, [%rd24+12];
	fma.rn.f32 	%f77, %f75, %f76, %f74;
	ld.global.f32 	%f78, [%rd29+16];
	ld.global.f32 	%f79, [%rd24+16];
	fma.rn.f32 	%f80, %f78, %f79, %f77;
	ld.global.f32 	%f81, [%rd29+20];
	ld.global.f32 	%f82, [%rd24+20];
	fma.rn.f32 	%f83, %f81, %f82, %f80;
	ld.global.f32 	%f84, [%rd29+24];
	ld.global.f32 	%f85, [%rd24+24];
	fma.rn.f32 	%f86, %f84, %f85, %f83;
	ld.global.f32 	%f87, [%rd29+28];
	ld.global.f32 	%f88, [%rd24+28];
	fma.rn.f32 	%f134, %f87, %f88, %f86;
	add.s32 	%r41, %r41, 8;
$L__BB11_10:
	setp.eq.s32 	%p10, %r13, 0;
	@%p10 bra 	$L__BB11_16;
	and.b32  	%r16, %r25, 3;
	setp.lt.u32 	%p11, %r13, 4;
	@%p11 bra 	$L__BB11_13;
	add.s32 	%r34, %r41, %r3;
	mul.wide.u32 	%rd30, %r34, 4;
	add.s64 	%rd31, %rd2, %rd30;
	ld.global.f32 	%f90, [%rd31];
	add.s32 	%r35, %r41, %r4;
	mul.wide.s32 	%rd32, %r35, 4;
	add.s64 	%rd33, %rd1, %rd32;
	ld.global.f32 	%f91, [%rd33];
	fma.rn.f32 	%f92, %f90, %f91, %f134;
	cvt.u64.u32 	%rd34, %r3;
	cvt.u64.u32 	%rd35, %r41;
	add.s64 	%rd36, %rd35, %rd34;
	shl.b64 	%rd37, %rd36, 2;
	add.s64 	%rd38, %rd2, %rd37;
	ld.global.f32 	%f93, [%rd38+4];
	ld.global.f32 	%f94, [%rd33+4];
	fma.rn.f32 	%f95, %f93, %f94, %f92;
	ld.global.f32 	%f96, [%rd38+8];
	ld.global.f32 	%f97, [%rd33+8];
	fma.rn.f32 	%f98, %f96, %f97, %f95;
	ld.global.f32 	%f99, [%rd38+12];
	ld.global.f32 	%f100, [%rd33+12];
	fma.rn.f32 	%f134, %f99, %f100, %f98;
	add.s32 	%r41, %r41, 4;
$L__BB11_13:
	setp.eq.s32 	%p12, %r16, 0;
	@%p12 bra 	$L__BB11_16;
	add.s32 	%r44, %r41, %r4;
	add.s32 	%r36, %r41, %r3;
	mul.wide.u32 	%rd39, %r36, 4;
	add.s64 	%rd46, %rd2, %rd39;
	neg.s32 	%r43, %r16;
$L__BB11_15:
	.pragma "nounroll";
	mul.wide.s32 	%rd40, %r44, 4;
	add.s64 	%rd41, %rd1, %rd40;
	ld.global.f32 	%f101, [%rd46];
	ld.global.f32 	%f102, [%rd41];
	fma.rn.f32 	%f134, %f101, %f102, %f134;
	add.s32 	%r44, %r44, 1;
	add.s64 	%rd46, %rd46, 4;
	add.s32 	%r43, %r43, 1;
	setp.ne.s32 	%p13, %r43, 0;
	@%p13 bra 	$L__BB11_15;
$L__BB11_16:
	mul.f32 	%f103, %f134, 0f3D372713;
	mul.f32 	%f104, %f134, %f103;
	fma.rn.f32 	%f105, %f134, %f104, %f134;
	mul.f32 	%f106, %f105, 0f3F4C422A;
	abs.f32 	%f107, %f106;
	mul.f32 	%f108, %f107, 0f4038AA3B;
	ex2.approx.ftz.f32 	%f109, %f108;
	add.f32 	%f110, %f109, 0f3F800000;
	rcp.approx.ftz.f32 	%f111, %f110;
	fma.rn.f32 	%f112, %f111, 0fC0000000, 0f3F800000;
	setp.ge.f32 	%p14, %f107, 0f41102CB4;
	selp.f32 	%f113, 0f3F800000, %f112, %p14;
	copysign.f32 	%f114, %f106, %f113;
	mul.f32 	%f115, %f106, %f106;
	fma.rn.f32 	%f116, %f115, 0f3C80F082, 0fBD563CAE;
	fma.rn.f32 	%f117, %f116, %f115, 0f3E085941;
	fma.rn.f32 	%f118, %f117, %f115, 0fBEAAA9ED;
	fma.rn.f32 	%f119, %f118, %f115, 0f00000000;
	fma.rn.f32 	%f120, %f119, %f106, %f106;
	setp.ge.f32 	%p15, %f107, 0f3F19999A;
	selp.f32 	%f121, %f114, %f120, %p15;
	add.f32 	%f122, %f121, 0f3F800000;
	mul.f32 	%f123, %f122, 0f3F000000;
	mul.f32 	%f124, %f134, %f123;
	mad.lo.s32 	%r37, %r26, %r1, %r2;
	cvta.to.global.u64 	%rd42, %rd11;
	mul.wide.s32 	%rd43, %r37, 4;
	add.s64 	%rd44, %rd42, %rd43;
	st.global.f32 	[%rd44], %f124;
$L__BB11_17:
	ret;

}
	// .globl	_Z13ffnDownKernelPKfS0_S0_PfS0_iii
.visible .entry _Z13ffnDownKernelPKfS0_S0_PfS0_iii(
	.param .u64 .ptr .align 1 _Z13ffnDownKernelPKfS0_S0_PfS0_iii_param_0,
	.param .u64 .ptr .align 1 _Z13ffnDownKernelPKfS0_S0_PfS0_iii_param_1,
	.param .u64 .ptr .align 1 _Z13ffnDownKernelPKfS0_S0_PfS0_iii_param_2,
	.param .u64 .ptr .align 1 _Z13ffnDownKernelPKfS0_S0_PfS0_iii_param_3,
	.param .u64 .ptr .align 1 _Z13ffnDownKernelPKfS0_S0_PfS0_iii_param_4,
	.param .u32 _Z13ffnDownKernelPKfS0_S0_PfS0_iii_param_5,
	.param .u32 _Z13ffnDownKernelPKfS0_S0_PfS0_iii_param_6,
	.param .u32 _Z13ffnDownKernelPKfS0_S0_PfS0_iii_param_7
)
{
	.reg .pred 	%p<14>;
	.reg .b32 	%r<45>;
	.reg .b32 	%f<115>;
	.reg .b64 	%rd<50>;

	ld.param.u64 	%rd13, [_Z13ffnDownKernelPKfS0_S0_PfS0_iii_param_0];
	ld.param.u64 	%rd14, [_Z13ffnDownKernelPKfS0_S0_PfS0_iii_param_1];
	ld.param.u64 	%rd10, [_Z13ffnDownKernelPKfS0_S0_PfS0_iii_param_2];
	ld.param.u64 	%rd11, [_Z13ffnDownKernelPKfS0_S0_PfS0_iii_param_3];
	ld.param.u64 	%rd12, [_Z13ffnDownKernelPKfS0_S0_PfS0_iii_param_4];
	ld.param.u32 	%r27, [_Z13ffnDownKernelPKfS0_S0_PfS0_iii_param_5];
	ld.param.u32 	%r25, [_Z13ffnDownKernelPKfS0_S0_PfS0_iii_param_6];
	ld.param.u32 	%r26, [_Z13ffnDownKernelPKfS0_S0_PfS0_iii_param_7];
	cvta.to.global.u64 	%rd1, %rd14;
	cvta.to.global.u64 	%rd2, %rd13;
	mov.u32 	%r1, %ctaid.y;
	mov.u32 	%r28, %ctaid.x;
	mov.u32 	%r29, %ntid.x;
	mov.u32 	%r30, %tid.x;
	mad.lo.s32 	%r2, %r28, %r29, %r30;
	setp.ge.s32 	%p1, %r1, %r27;
	setp.ge.s32 	%p2, %r2, %r26;
	or.pred  	%p3, %p1, %p2;
	@%p3 bra 	$L__BB12_17;
	setp.eq.s64 	%p4, %rd10, 0;
	mov.f32 	%f114, 0f00000000;
	@%p4 bra 	$L__BB12_3;
	cvta.to.global.u64 	%rd15, %rd10;
	mul.wide.s32 	%rd16, %r2, 4;
	add.s64 	%rd17, %rd15, %rd16;
	ld.global.f32 	%f114, [%rd17];
$L__BB12_3:
	setp.lt.s32 	%p5, %r25, 1;
	@%p5 bra 	$L__BB12_16;
	mul.lo.s32 	%r3, %r25, %r1;
	mul.lo.s32 	%r4, %r25, %r2;
	and.b32  	%r5, %r25, 15;
	setp.lt.u32 	%p6, %r25, 16;
	mov.b32 	%r41, 0;
	@%p6 bra 	$L__BB12_7;
	and.b32  	%r41, %r25, 2147483632;
	neg.s32 	%r39, %r41;
	mul.wide.u32 	%rd18, %r3, 4;
	add.s64 	%rd19, %rd18, %rd2;
	add.s64 	%rd48, %rd19, 32;
	add.s64 	%rd4, %rd1, 32;
	mov.u32 	%r38, %r4;
$L__BB12_6:
	.pragma "nounroll";
	mul.wide.s32 	%rd20, %r38, 4;
	add.s64 	%rd21, %rd4, %rd20;
	ld.global.f32 	%f18, [%rd48+-32];
	ld.global.f32 	%f19, [%rd21+-32];
	fma.rn.f32 	%f20, %f18, %f19, %f114;
	ld.global.f32 	%f21, [%rd48+-28];
	ld.global.f32 	%f22, [%rd21+-28];
	fma.rn.f32 	%f23, %f21, %f22, %f20;
	ld.global.f32 	%f24, [%rd48+-24];
	ld.global.f32 	%f25, [%rd21+-24];
	fma.rn.f32 	%f26, %f24, %f25, %f23;
	ld.global.f32 	%f27, [%rd48+-20];
	ld.global.f32 	%f28, [%rd21+-20];
	fma.rn.f32 	%f29, %f27, %f28, %f26;
	ld.global.f32 	%f30, [%rd48+-16];
	ld.global.f32 	%f31, [%rd21+-16];
	fma.rn.f32 	%f32, %f30, %f31, %f29;
	ld.global.f32 	%f33, [%rd48+-12];
	ld.global.f32 	%f34, [%rd21+-12];
	fma.rn.f32 	%f35, %f33, %f34, %f32;
	ld.global.f32 	%f36, [%rd48+-8];
	ld.global.f32 	%f37, [%rd21+-8];
	fma.rn.f32 	%f38, %f36, %f37, %f35;
	ld.global.f32 	%f39, [%rd48+-4];
	ld.global.f32 	%f40, [%rd21+-4];
	fma.rn.f32 	%f41, %f39, %f40, %f38;
	ld.global.f32 	%f42, [%rd48];
	ld.global.f32 	%f43, [%rd21];
	fma.rn.f32 	%f44, %f42, %f43, %f41;
	ld.global.f32 	%f45, [%rd48+4];
	ld.global.f32 	%f46, [%rd21+4];
	fma.rn.f32 	%f47, %f45, %f46, %f44;
	ld.global.f32 	%f48, [%rd48+8];
	ld.global.f32 	%f49, [%rd21+8];
	fma.rn.f32 	%f50, %f48, %f49, %f47;
	ld.global.f32 	%f51, [%rd48+12];
	ld.global.f32 	%f52, [%rd21+12];
	fma.rn.f32 	%f53, %f51, %f52, %f50;
	ld.global.f32 	%f54, [%rd48+16];
	ld.global.f32 	%f55, [%rd21+16];
	fma.rn.f32 	%f56, %f54, %f55, %f53;
	ld.global.f32 	%f57, [%rd48+20];
	ld.global.f32 	%f58, [%rd21+20];
	fma.rn.f32 	%f59, %f57, %f58, %f56;
	ld.global.f32 	%f60, [%rd48+24];
	ld.global.f32 	%f61, [%rd21+24];
	fma.rn.f32 	%f62, %f60, %f61, %f59;
	ld.global.f32 	%f63, [%rd48+28];
	ld.global.f32 	%f64, [%rd21+28];
	fma.rn.f32 	%f114, %f63, %f64, %f62;
	add.s32 	%r39, %r39, 16;
	add.s64 	%rd48, %rd48, 64;
	add.s32 	%r38, %r38, 16;
	setp.ne.s32 	%p7, %r39, 0;
	@%p7 bra 	$L__BB12_6;
$L__BB12_7:
	setp.eq.s32 	%p8, %r5, 0;
	@%p8 bra 	$L__BB12_16;
	and.b32  	%r13, %r25, 7;
	setp.lt.u32 	%p9, %r5, 8;
	@%p9 bra 	$L__BB12_10;
	add.s32 	%r32, %r41, %r3;
	mul.wide.u32 	%rd22, %r32, 4;
	add.s64 	%rd23, %rd2, %rd22;
	ld.global.f32 	%f66, [%rd23];
	add.s32 	%r33, %r41, %r4;
	mul.wide.s32 	%rd24, %r33, 4;
	add.s64 	%rd25, %rd1, %rd24;
	ld.global.f32 	%f67, [%rd25];
	fma.rn.f32 	%f68, %f66, %f67, %f114;
	cvt.u64.u32 	%rd26, %r3;
	cvt.u64.u32 	%rd27, %r41;
	add.s64 	%rd28, %rd27, %rd26;
	shl.b64 	%rd29, %rd28, 2;
	add.s64 	%rd30, %rd2, %rd29;
	ld.global.f32 	%f69, [%rd30+4];
	ld.global.f32 	%f70, [%rd25+4];
	fma.rn.f32 	%f71, %f69, %f70, %f68;
	ld.global.f32 	%f72, [%rd30+8];
	ld.global.f32 	%f73, [%rd25+8];
	fma.rn.f32 	%f74, %f72, %f73, %f71;
	ld.global.f32 	%f75, [%rd30+12];
	ld.global.f32 	%f76, [%rd25+12];
	fma.rn.f32 	%f77, %f75, %f76, %f74;
	ld.global.f32 	%f78, [%rd30+16];
	ld.global.f32 	%f79, [%rd25+16];
	fma.rn.f32 	%f80, %f78, %f79, %f77;
	ld.global.f32 	%f81, [%rd30+20];
	ld.global.f32 	%f82, [%rd25+20];
	fma.rn.f32 	%f83, %f81, %f82, %f80;
	ld.global.f32 	%f84, [%rd30+24];
	ld.global.f32 	%f85, [%rd25+24];
	fma.rn.f32 	%f86, %f84, %f85, %f83;
	ld.global.f32 	%f87, [%rd30+28];
	ld.global.f32 	%f88, [%rd25+28];
	fma.rn.f32 	%f114, %f87, %f88, %f86;
	add.s32 	%r41, %r41, 8;
$L__BB12_10:
	setp.eq.s32 	%p10, %r13, 0;
	@%p10 bra 	$L__BB12_16;
	and.b32  	%r16, %r25, 3;
	setp.lt.u32 	%p11, %r13, 4;
	@%p11 bra 	$L__BB12_13;
	add.s32 	%r34, %r41, %r3;
	mul.wide.u32 	%rd31, %r34, 4;
	add.s64 	%rd32, %rd2, %rd31;
	ld.global.f32 	%f90, [%rd32];
	add.s32 	%r35, %r41, %r4;
	mul.wide.s32 	%rd33, %r35, 4;
	add.s64 	%rd34, %rd1, %rd33;
	ld.global.f32 	%f91, [%rd34];
	fma.rn.f32 	%f92, %f90, %f91, %f114;
	cvt.u64.u32 	%rd35, %r3;
	cvt.u64.u32 	%rd36, %r41;
	add.s64 	%rd37, %rd36, %rd35;
	shl.b64 	%rd38, %rd37, 2;
	add.s64 	%rd39, %rd2, %rd38;
	ld.global.f32 	%f93, [%rd39+4];
	ld.global.f32 	%f94, [%rd34+4];
	fma.rn.f32 	%f95, %f93, %f94, %f92;
	ld.global.f32 	%f96, [%rd39+8];
	ld.global.f32 	%f97, [%rd34+8];
	fma.rn.f32 	%f98, %f96, %f97, %f95;
	ld.global.f32 	%f99, [%rd39+12];
	ld.global.f32 	%f100, [%rd34+12];
	fma.rn.f32 	%f114, %f99, %f100, %f98;
	add.s32 	%r41, %r41, 4;
$L__BB12_13:
	setp.eq.s32 	%p12, %r16, 0;
	@%p12 bra 	$L__BB12_16;
	add.s32 	%r44, %r41, %r4;
	add.s32 	%r36, %r41, %r3;
	mul.wide.u32 	%rd40, %r36, 4;
	add.s64 	%rd49, %rd2, %rd40;
	neg.s32 	%r43, %r16;
$L__BB12_15:
	.pragma "nounroll";
	mul.wide.s32 	%rd41, %r44, 4;
	add.s64 	%rd42, %rd1, %rd41;
	ld.global.f32 	%f101, [%rd49];
	ld.global.f32 	%f102, [%rd42];
	fma.rn.f32 	%f114, %f101, %f102, %f114;
	add.s32 	%r44, %r44, 1;
	add.s64 	%rd49, %rd49, 4;
	add.s32 	%r43, %r43, 1;
	setp.ne.s32 	%p13, %r43, 0;
	@%p13 bra 	$L__BB12_15;
$L__BB12_16:
	mad.lo.s32 	%r37, %r26, %r1, %r2;
	cvta.to.global.u64 	%rd43, %rd12;
	mul.wide.s32 	%rd44, %r37, 4;
	add.s64 	%rd45, %rd43, %rd44;
	ld.global.f32 	%f103, [%rd45];
	add.f32 	%f104, %f114, %f103;
	cvta.to.global.u64 	%rd46, %rd11;
	add.s64 	%rd47, %rd46, %rd44;
	st.global.f32 	[%rd47], %f104;
$L__BB12_17:
	ret;

}
	// .globl	_Z19computeLogitsKernelPKfS0_Pfii
.visible .entry _Z19computeLogitsKernelPKfS0_Pfii(
	.param .u64 .ptr .align 1 _Z19computeLogitsKernelPKfS0_Pfii_param_0,
	.param .u64 .ptr .align 1 _Z19computeLogitsKernelPKfS0_Pfii_param_1,
	.param .u64 .ptr .align 1 _Z19computeLogitsKernelPKfS0_Pfii_param_2,
	.param .u32 _Z19computeLogitsKernelPKfS0_Pfii_param_3,
	.param .u32 _Z19computeLogitsKernelPKfS0_Pfii_param_4
)
{
	.reg .pred 	%p<11>;
	.reg .b32 	%r<38>;
	.reg .b32 	%f<112>;
	.reg .b64 	%rd<31>;

	ld.param.u64 	%rd11, [_Z19computeLogitsKernelPKfS0_Pfii_param_0];
	ld.param.u64 	%rd12, [_Z19computeLogitsKernelPKfS0_Pfii_param_1];
	ld.param.u64 	%rd10, [_Z19computeLogitsKernelPKfS0_Pfii_param_2];
	ld.param.u32 	%r23, [_Z19computeLogitsKernelPKfS0_Pfii_param_3];
	ld.param.u32 	%r24, [_Z19computeLogitsKernelPKfS0_Pfii_param_4];
	cvta.to.global.u64 	%rd1, %rd12;
	cvta.to.global.u64 	%rd2, %rd11;
	mov.u32 	%r25, %ctaid.x;
	mov.u32 	%r26, %ntid.x;
	mov.u32 	%r27, %tid.x;
	mad.lo.s32 	%r1, %r25, %r26, %r27;
	setp.ge.s32 	%p1, %r1, %r24;
	@%p1 bra 	$L__BB13_15;
	setp.lt.s32 	%p2, %r23, 1;
	mov.f32 	%f111, 0f00000000;
	@%p2 bra 	$L__BB13_14;
	mul.lo.s32 	%r2, %r23, %r1;
	and.b32  	%r3, %r23, 15;
	setp.lt.u32 	%p3, %r23, 16;
	mov.f32 	%f111, 0f00000000;
	mov.b32 	%r34, 0;
	@%p3 bra 	$L__BB13_5;
	and.b32  	%r34, %r23, 2147483632;
	neg.s32 	%r32, %r34;
	add.s64 	%rd29, %rd2, 32;
	add.s64 	%rd4, %rd1, 32;
	mov.f32 	%f111, 0f00000000;
	mov.u32 	%r31, %r2;
$L__BB13_4:
	.pragma "nounroll";
	mul.wide.s32 	%rd13, %r31, 4;
	add.s64 	%rd14, %rd4, %rd13;
	ld.global.f32 	%f18, [%rd29+-32];
	ld.global.f32 	%f19, [%rd14+-32];
	fma.rn.f32 	%f20, %f18, %f19, %f111;
	ld.global.f32 	%f21, [%rd29+-28];
	ld.global.f32 	%f22, [%rd14+-28];
	fma.rn.f32 	%f23, %f21, %f22, %f20;
	ld.global.f32 	%f24, [%rd29+-24];
	ld.global.f32 	%f25, [%rd14+-24];
	fma.rn.f32 	%f26, %f24, %f25, %f23;
	ld.global.f32 	%f27, [%rd29+-20];
	ld.global.f32 	%f28, [%rd14+-20];
	fma.rn.f32 	%f29, %f27, %f28, %f26;
	ld.global.f32 	%f30, [%rd29+-16];
	ld.global.f32 	%f31, [%rd14+-16];
	fma.rn.f32 	%f32, %f30, %f31, %f29;
	ld.global.f32 	%f33, [%rd29+-12];
	ld.global.f32 	%f34, [%rd14+-12];
	fma.rn.f32 	%f35, %f33, %f34, %f32;
	ld.global.f32 	%f36, [%rd29+-8];
	ld.global.f32 	%f37, [%rd14+-8];
	fma.rn.f32 	%f38, %f36, %f37, %f35;
	ld.global.f32 	%f39, [%rd29+-4];
	ld.global.f32 	%f40, [%rd14+-4];
	fma.rn.f32 	%f41, %f39, %f40, %f38;
	ld.global.f32 	%f42, [%rd29];
	ld.global.f32 	%f43, [%rd14];
	fma.rn.f32 	%f44, %f42, %f43, %f41;
	ld.global.f32 	%f45, [%rd29+4];
	ld.global.f32 	%f46, [%rd14+4];
	fma.rn.f32 	%f47, %f45, %f46, %f44;
	ld.global.f32 	%f48, [%rd29+8];
	ld.global.f32 	%f49, [%rd14+8];
	fma.rn.f32 	%f50, %f48, %f49, %f47;
	ld.global.f32 	%f51, [%rd29+12];
	ld.global.f32 	%f52, [%rd14+12];
	fma.rn.f32 	%f53, %f51, %f52, %f50;
	ld.global.f32 	%f54, [%rd29+16];
	ld.global.f32 	%f55, [%rd14+16];
	fma.rn.f32 	%f56, %f54, %f55, %f53;
	ld.global.f32 	%f57, [%rd29+20];
	ld.global.f32 	%f58, [%rd14+20];
	fma.rn.f32 	%f59, %f57, %f58, %f56;
	ld.global.f32 	%f60, [%rd29+24];
	ld.global.f32 	%f61, [%rd14+24];
	fma.rn.f32 	%f62, %f60, %f61, %f59;
	ld.global.f32 	%f63, [%rd29+28];
	ld.global.f32 	%f64, [%rd14+28];
	fma.rn.f32 	%f111, %f63, %f64, %f62;
	add.s32 	%r32, %r32, 16;
	add.s64 	%rd29, %rd29, 64;
	add.s32 	%r31, %r31, 16;
	setp.ne.s32 	%p4, %r32, 0;
	@%p4 bra 	$L__BB13_4;
$L__BB13_5:
	setp.eq.s32 	%p5, %r3, 0;
	@%p5 bra 	$L__BB13_14;
	and.b32  	%r11, %r23, 7;
	setp.lt.u32 	%p6, %r3, 8;
	@%p6 bra 	$L__BB13_8;
	mul.wide.u32 	%rd15, %r34, 4;
	add.s64 	%rd16, %rd2, %rd15;
	ld.global.f32 	%f66, [%rd16];
	add.s32 	%r29, %r34, %r2;
	mul.wide.s32 	%rd17, %r29, 4;
	add.s64 	%rd18, %rd1, %rd17;
	ld.global.f32 	%f67, [%rd18];
	fma.rn.f32 	%f68, %f66, %f67, %f111;
	ld.global.f32 	%f69, [%rd16+4];
	ld.global.f32 	%f70, [%rd18+4];
	fma.rn.f32 	%f71, %f69, %f70, %f68;
	ld.global.f32 	%f72, [%rd16+8];
	ld.global.f32 	%f73, [%rd18+8];
	fma.rn.f32 	%f74, %f72, %f73, %f71;
	ld.global.f32 	%f75, [%rd16+12];
	ld.global.f32 	%f76, [%rd18+12];
	fma.rn.f32 	%f77, %f75, %f76, %f74;
	ld.global.f32 	%f78, [%rd16+16];
	ld.global.f32 	%f79, [%rd18+16];
	fma.rn.f32 	%f80, %f78, %f79, %f77;
	ld.global.f32 	%f81, [%rd16+20];
	ld.global.f32 	%f82, [%rd18+20];
	fma.rn.f32 	%f83, %f81, %f82, %f80;
	ld.global.f32 	%f84, [%rd16+24];
	ld.global.f32 	%f85, [%rd18+24];
	fma.rn.f32 	%f86, %f84, %f85, %f83;
	ld.global.f32 	%f87, [%rd16+28];
	ld.global.f32 	%f88, [%rd18+28];
	fma.rn.f32 	%f111, %f87, %f88, %f86;
	add.s32 	%r34, %r34, 8;
$L__BB13_8:
	setp.eq.s32 	%p7, %r11, 0;
	@%p7 bra 	$L__BB13_14;
	and.b32  	%r14, %r23, 3;
	setp.lt.u32 	%p8, %r11, 4;
	@%p8 bra 	$L__BB13_11;
	mul.wide.u32 	%rd19, %r34, 4;
	add.s64 	%rd20, %rd2, %rd19;
	ld.global.f32 	%f90, [%rd20];
	add.s32 	%r30, %r34, %r2;
	mul.wide.s32 	%rd21, %r30, 4;
	add.s64 	%rd22, %rd1, %rd21;
	ld.global.f32 	%f91, [%rd22];
	fma.rn.f32 	%f92, %f90, %f91, %f111;
	ld.global.f32 	%f93, [%rd20+4];
	ld.global.f32 	%f94, [%rd22+4];
	fma.rn.f32 	%f95, %f93, %f94, %f92;
	ld.global.f32 	%f96, [%rd20+8];
	ld.global.f32 	%f97, [%rd22+8];
	fma.rn.f32 	%f98, %f96, %f97, %f95;
	ld.global.f32 	%f99, [%rd20+12];
	ld.global.f32 	%f100, [%rd22+12];
	fma.rn.f32 	%f111, %f99, %f100, %f98;
	add.s32 	%r34, %r34, 4;
$L__BB13_11:
	setp.eq.s32 	%p9, %r14, 0;
	@%p9 bra 	$L__BB13_14;
	add.s32 	%r37, %r34, %r2;
	mul.wide.u32 	%rd23, %r34, 4;
	add.s64 	%rd30, %rd2, %rd23;
	neg.s32 	%r36, %r14;
$L__BB13_13:
	.pragma "nounroll";
	mul.wide.s32 	%rd24, %r37, 4;
	add.s64 	%rd25, %rd1, %rd24;
	ld.global.f32 	%f101, [%rd30];
	ld.global.f32 	%f102, [%rd25];
	fma.rn.f32 	%f111, %f101, %f102, %f111;
	add.s32 	%r37, %r37, 1;
	add.s64 	%rd30, %rd30, 4;
	add.s32 	%r36, %r36, 1;
	setp.ne.s32 	%p10, %r36, 0;
	@%p10 bra 	$L__BB13_13;
$L__BB13_14:
	cvta.to.global.u64 	%rd26, %rd10;
	mul.wide.s32 	%rd27, %r1, 4;
	add.s64 	%rd28, %rd26, %rd27;
	st.global.f32 	[%rd28], %f111;
$L__BB13_15:
	ret;

}


// ===== COMPILED SASS (sm_100) =====

	.target	sm_100

	.elftype	@"ET_EXEC"


//--------------------- .note.nv.tkinfo           --------------------------
	.section	.note.nv.tkinfo,"",@"SHT_NOTE"
	.sectionflags	@"SHF_NOTE_NV_TKINFO"
	.tkinfo
        /*0018*/ 	.word	0x00000002
        /*0030*/ 	.string	""
        /*0030*/ 	.string	"ptxas"
        /*0030*/ 	.string	"Cuda compilation tools, release 13.0, V13.0.88"
        /*0030*/ 	.string	"Build cuda_13.0.r13.0/compiler.36424714_0"
        /*0030*/ 	.string	"-arch sm_100 -m 64 "



//--------------------- .note.nv.cuinfo           --------------------------
	.section	.note.nv.cuinfo,"",@"SHT_NOTE"
	.sectionflags	@"SHF_NOTE_NV_CUINFO"
        /*0018*/ 	.short	0x0002
        /*001a*/ 	.short	0x0064
        /*001c*/ 	.short	0x0082
	.zero		2


//--------------------- .nv.info                  --------------------------
	.section	.nv.info,"",@"SHT_CUDA_INFO"
	.align	4


	//----- nvinfo : EIATTR_REGCOUNT
	.align		4
        /*0000*/ 	.byte	0x04, 0x2f
        /*0002*/ 	.short	(.L_1 - .L_0)
	.align		4
.L_0:
        /*0004*/ 	.word	index@(_Z12matmulKernelPKfS0_PfiiiS0_)
        /*0008*/ 	.word	0x0000001f


	//----- nvinfo : EIATTR_FRAME_SIZE
	.align		4
.L_1:
        /*000c*/ 	.byte	0x04, 0x11
        /*000e*/ 	.short	(.L_3 - .L_2)
	.align		4
.L_2:
        /*0010*/ 	.word	index@(_Z12matmulKernelPKfS0_PfiiiS0_)
        /*0014*/ 	.word	0x00000000


	//----- nvinfo : EIATTR_REGCOUNT
	.align		4
.L_3:
        /*0018*/ 	.byte	0x04, 0x2f
        /*001a*/ 	.short	(.L_5 - .L_4)
	.align		4
.L_4:
        /*001c*/ 	.word	index@(_Z21matmulTransposeKernelPKfS0_PfiiiS0_)
        /*0020*/ 	.word	0x00000020


	//----- nvinfo : EIATTR_FRAME_SIZE
	.align		4
.L_5:
        /*0024*/ 	.byte	0x04, 0x11
        /*0026*/ 	.short	(.L_7 - .L_6)
	.align		4
.L_6:
        /*0028*/ 	.word	index@(_Z21matmulTransposeKernelPKfS0_PfiiiS0_)
        /*002c*/ 	.word	0x00000000


	//----- nvinfo : EIATTR_REGCOUNT
	.align		4
.L_7:
        /*0030*/ 	.byte	0x04, 0x2f
        /*0032*/ 	.short	(.L_9 - .L_8)
	.align		4
.L_8:
        /*0034*/ 	.word	index@(_Z10geluKernelPfi)
        /*0038*/ 	.word	0x0000000d


	//----- nvinfo : EIATTR_FRAME_SIZE
	.align		4
.L_9:
        /*003c*/ 	.byte	0x04, 0x11
        /*003e*/ 	.short	(.L_11 - .L_10)
	.align		4
.L_10:
        /*0040*/ 	.word	index@(_Z10geluKernelPfi)
        /*0044*/ 	.word	0x00000000


	//----- nvinfo : EIATTR_REGCOUNT
	.align		4
.L_11:
        /*0048*/ 	.byte	0x04, 0x2f
        /*004a*/ 	.short	(.L_13 - .L_12)
	.align		4
.L_12:
        /*004c*/ 	.word	index@(_Z15layerNormKernelPKfPfS0_S0_ii)
        /*0050*/ 	.word	0x0000001a


	//----- nvinfo : EIATTR_FRAME_SIZE
	.align		4
.L_13:
        /*0054*/ 	.byte	0x04, 0x11
        /*0056*/ 	.short	(.L_15 - .L_14)
	.align		4
.L_14:
        /*0058*/ 	.word	index@($__internal_2_$__cuda_sm3x_div_rn_noftz_f32_slowpath)
        /*005c*/ 	.word	0x00000000


	//----- nvinfo : EIATTR_FRAME_SIZE
	.align		4
.L_15:
        /*0060*/ 	.byte	0x04, 0x11
        /*0062*/ 	.short	(.L_17 - .L_16)
	.align		4
.L_16:
        /*0064*/ 	.word	index@(_Z15layerNormKernelPKfPfS0_S0_ii)
        /*0068*/ 	.word	0x00000000


	//----- nvinfo : EIATTR_REGCOUNT
	.align		4
.L_17:
        /*006c*/ 	.byte	0x04, 0x2f
        /*006e*/ 	.short	(.L_19 - .L_18)
	.align		4
.L_18:
        /*0070*/ 	.word	index@(_Z13softmaxKernelPfii)
        /*0074*/ 	.word	0x00000016


	//----- nvinfo : EIATTR_FRAME_SIZE
	.align		4
.L_19:
        /*0078*/ 	.byte	0x04, 0x11
        /*007a*/ 	.short	(.L_21 - .L_20)
	.align		4
.L_20:
        /*007c*/ 	.word	index@($__internal_1_$__cuda_sm3x_div_rn_noftz_f32_slowpath)
        /*0080*/ 	.word	0x00000000


	//----- nvinfo : EIATTR_FRAME_SIZE
	.align		4
.L_21:
        /*0084*/ 	.byte	0x04, 0x11
        /*0086*/ 	.short	(.L_23 - .L_22)
	.align		4
.L_22:
        /*0088*/ 	.word	index@(_Z13softmaxKernelPfii)
        /*008c*/ 	.word	0x00000000


	//----- nvinfo : EIATTR_REGCOUNT
	.align		4
.L_23:
        /*0090*/ 	.byte	0x04, 0x2f
        /*0092*/ 	.short	(.L_25 - .L_24)
	.align		4
.L_24:
        /*0094*/ 	.word	index@(_Z17addResidualKernelPfPKfi)
        /*0098*/ 	.word	0x0000000a


	//----- nvinfo : EIATTR_FRAME_SIZE
	.align		4
.L_25:
        /*009c*/ 	.byte	0x04, 0x11
        /*009e*/ 	.short	(.L_27 - .L_26)
	.align		4
.L_26:
        /*00a0*/ 	.word	index@(_Z17addResidualKernelPfPKfi)
        /*00a4*/ 	.word	0x00000000


	//----- nvinfo : EIATTR_REGCOUNT
	.align		4
.L_27:
        /*00a8*/ 	.byte	0x04, 0x2f
        /*00aa*/ 	.short	(.L_29 - .L_28)
	.align		4
.L_28:
        /*00ac*/ 	.word	index@(_Z17embedTokensKernelPKiPKfS2_Pfii)
        /*00b0*/ 	.word	0x0000000e


	//----- nvinfo : EIATTR_FRAME_SIZE
	.align		4
.L_29:
        /*00b4*/ 	.byte	0x04, 0x11
        /*00b6*/ 	.short	(.L_31 - .L_30)
	.align		4
.L_30:
        /*00b8*/ 	.word	index@(_Z17embedTokensKernelPKiPKfS2_Pfii)
        /*00bc*/ 	.word	0x00000000


	//----- nvinfo : EIATTR_REGCOUNT
	.align		4
.L_31:
        /*00c0*/ 	.byte	0x04, 0x2f
        /*00c2*/ 	.short	(.L_33 - .L_32)
	.align		4
.L_32:
        /*00c4*/ 	.word	index@(_Z16computeQKVKernelPKfS0_S0_PfS1_S1_ii)
        /*00c8*/ 	.word	0x00000028


	//----- nvinfo : EIATTR_FRAME_SIZE
	.align		4
.L_33:
        /*00cc*/ 	.byte	0x04, 0x11
        /*00ce*/ 	.short	(.L_35 - .L_34)
	.align		4
.L_34:
        /*00d0*/ 	.word	index@(_Z16computeQKVKernelPKfS0_S0_PfS1_S1_ii)
        /*00d4*/ 	.word	0x00000000


	//----- nvinfo : EIATTR_REGCOUNT
	.align		4
.L_35:
        /*00d8*/ 	.byte	0x04, 0x2f
        /*00da*/ 	.short	(.L_37 - .L_36)
	.align		4
.L_36:
        /*00dc*/ 	.word	index@(_Z21attentionScoresKernelPKfS0_Pfiiif)
        /*00e0*/ 	.word	0x00000020


	//----- nvinfo : EIATTR_FRAME_SIZE
	.align		4
.L_37:
        /*00e4*/ 	.byte	0x04, 0x11
        /*00e6*/ 	.short	(.L_39 - .L_38)
	.align		4
.L_38:
        /*00e8*/ 	.word	index@($__internal_0_$__cuda_sm3x_div_rn_noftz_f32_slowpath)
        /*00ec*/ 	.word	0x00000000


	//----- nvinfo : EIATTR_FRAME_SIZE
	.align		4
.L_39:
        /*00f0*/ 	.byte	0x04, 0x11
        /*00f2*/ 	.short	(.L_41 - .L_40)
	.align		4
.L_40:
        /*00f4*/ 	.word	index@(_Z21attentionScoresKernelPKfS0_Pfiiif)
        /*00f8*/ 	.word	0x00000000


	//----- nvinfo : EIATTR_REGCOUNT
	.align		4
.L_41:
        /*00fc*/ 	.byte	0x04, 0x2f
        /*00fe*/ 	.short	(.L_43 - .L_42)
	.align		4
.L_42:
        /*0100*/ 	.word	index@(_Z21attentionOutputKernelPKfS0_Pfiii)
        /*0104*/ 	.word	0x00000020


	//----- nvinfo : EIATTR_FRAME_SIZE
	.align		4
.L_43:
        /*0108*/ 	.byte	0x04, 0x11
        /*010a*/ 	.short	(.L_45 - .L_44)
	.align		4
.L_44:
        /*010c*/ 	.word	index@(_Z21attentionOutputKernelPKfS0_Pfiii)
        /*0110*/ 	.word	0x00000000


	//----- nvinfo : EIATTR_REGCOUNT
	.align		4
.L_45:
        /*0114*/ 	.byte	0x04, 0x2f
        /*0116*/ 	.short	(.L_47 - .L_46)
	.align		4
.L_46:
        /*0118*/ 	.word	index@(_Z16projectionKernelPKfS0_S0_PfS0_ii)
        /*011c*/ 	.word	0x0000001f


	//----- nvinfo : EIATTR_FRAME_SIZE
	.align		4
.L_47:
        /*0120*/ 	.byte	0x04, 0x11
        /*0122*/ 	.short	(.L_49 - .L_48)
	.align		4
.L_48:
        /*0124*/ 	.word	index@(_Z16projectionKernelPKfS0_S0_PfS0_ii)
        /*0128*/ 	.word	0x00000000


	//----- nvinfo : EIATTR_REGCOUNT
	.align		4
.L_49:
        /*012c*/ 	.byte	0x04, 0x2f
        /*012e*/ 	.short	(.L_51 - .L_50)
	.align		4
.L_50:
        /*0130*/ 	.word	index@(_Z11ffnUpKernelPKfS0_S0_Pfiii)
        /*0134*/ 	.word	0x0000001f


	//----- nvinfo : EIATTR_FRAME_SIZE
	.align		4
.L_51:
        /*0138*/ 	.byte	0x04, 0x11
        /*013a*/ 	.short	(.L_53 - .L_52)
	.align		4
.L_52:
        /*013c*/ 	.word	index@(_Z11ffnUpKernelPKfS0_S0_Pfiii)
        /*0140*/ 	.word	0x00000000


	//----- nvinfo : EIATTR_REGCOUNT
	.align		4
.L_53:
        /*0144*/ 	.byte	0x04, 0x2f
        /*0146*/ 	.short	(.L_55 - .L_54)
	.align		4
.L_54:
        /*0148*/ 	.word	index@(_Z13ffnDownKernelPKfS0_S0_PfS0_iii)
        /*014c*/ 	.word	0x0000001f


	//----- nvinfo : EIATTR_FRAME_SIZE
	.align		4
.L_55:
        /*0150*/ 	.byte	0x04, 0x11
        /*0152*/ 	.short	(.L_57 - .L_56)
	.align		4
.L_56:
        /*0154*/ 	.word	index@(_Z13ffnDownKernelPKfS0_S0_PfS0_iii)
        /*0158*/ 	.word	0x00000000


	//----- nvinfo : EIATTR_REGCOUNT
	.align		4
.L_57:
        /*015c*/ 	.byte	0x04, 0x2f
        /*015e*/ 	.short	(.L_59 - .L_58)
	.align		4
.L_58:
        /*0160*/ 	.word	index@(_Z19computeLogitsKernelPKfS0_Pfii)
        /*0164*/ 	.word	0x0000001f


	//----- nvinfo : EIATTR_FRAME_SIZE
	.align		4
.L_59:
        /*0168*/ 	.byte	0x04, 0x11
        /*016a*/ 	.short	(.L_61 - .L_60)
	.align		4
.L_60:
        /*016c*/ 	.word	index@(_Z19computeLogitsKernelPKfS0_Pfii)
        /*0170*/ 	.word	0x00000000


	//----- nvinfo : EIATTR_MIN_STACK_SIZE
	.align		4
.L_61:
        /*0174*/ 	.byte	0x04, 0x12
        /*0176*/ 	.short	(.L_63 - .L_62)
	.align		4
.L_62:
        /*0178*/ 	.word	index@(_Z19computeLogitsKernelPKfS0_Pfii)
        /*017c*/ 	.word	0x00000000


	//----- nvinfo : EIATTR_MIN_STACK_SIZE
	.align		4
.L_63:
        /*0180*/ 	.byte	0x04, 0x12
        /*0182*/ 	.short	(.L_65 - .L_64)
	.align		4
.L_64:
        /*0184*/ 	.word	index@(_Z13ffnDownKernelPKfS0_S0_PfS0_iii)
        /*0188*/ 	.word	0x00000000


	//----- nvinfo : EIATTR_MIN_STACK_SIZE
	.align		4
.L_65:
        /*018c*/ 	.byte	0x04, 0x12
        /*018e*/ 	.short	(.L_67 - .L_66)
	.align		4
.L_66:
        /*0190*/ 	.word	index@(_Z11ffnUpKernelPKfS0_S0_Pfiii)
        /*0194*/ 	.word	0x00000000


	//----- nvinfo : EIATTR_MIN_STACK_SIZE
	.align		4
.L_67:
        /*0198*/ 	.byte	0x04, 0x12
        /*019a*/ 	.short	(.L_69 - .L_68)
	.align		4
.L_68:
        /*019c*/ 	.word	index@(_Z16projectionKernelPKfS0_S0_PfS0_ii)
        /*01a0*/ 	.word	0x00000000


	//----- nvinfo : EIATTR_MIN_STACK_SIZE
	.align		4
.L_69:
        /*01a4*/ 	.byte	0x04, 0x12
        /*01a6*/ 	.short	(.L_71 - .L_70)
	.align		4
.L_70:
        /*01a8*/ 	.word	index@(_Z21attentionOutputKernelPKfS0_Pfiii)
        /*01ac*/ 	.word	0x00000000


	//----- nvinfo : EIATTR_MIN_STACK_SIZE
	.align		4
.L_71:
        /*01b0*/ 	.byte	0x04, 0x12
        /*01b2*/ 	.short	(.L_73 - .L_72)
	.align		4
.L_72:
        /*01b4*/ 	.word	index@(_Z21attentionScoresKernelPKfS0_Pfiiif)
        /*01b8*/ 	.word	0x00000000


	//----- nvinfo : EIATTR_MIN_STACK_SIZE
	.align		4
.L_73:
        /*01bc*/ 	.byte	0x04, 0x12
        /*01be*/ 	.short	(.L_75 - .L_74)
	.align		4
.L_74:
        /*01c0*/ 	.word	index@(_Z16computeQKVKernelPKfS0_S0_PfS1_S1_ii)
        /*01c4*/ 	.word	0x00000000


	//----- nvinfo : EIATTR_MIN_STACK_SIZE
	.align		4
.L_75:
        /*01c8*/ 	.byte	0x04, 0x12
        /*01ca*/ 	.short	(.L_77 - .L_76)
	.align		4
.L_76:
        /*01cc*/ 	.word	index@(_Z17embedTokensKernelPKiPKfS2_Pfii)
        /*01d0*/ 	.word	0x00000000


	//----- nvinfo : EIATTR_MIN_STACK_SIZE
	.align		4
.L_77:
        /*01d4*/ 	.byte	0x04, 0x12
        /*01d6*/ 	.short	(.L_79 - .L_78)
	.align		4
.L_78:
        /*01d8*/ 	.word	index@(_Z17addResidualKernelPfPKfi)
        /*01dc*/ 	.word	0x00000000


	//----- nvinfo : EIATTR_MIN_STACK_SIZE
	.align		4
.L_79:
        /*01e0*/ 	.byte	0x04, 0x12
        /*01e2*/ 	.short	(.L_81 - .L_80)
	.align		4
.L_80:
        /*01e4*/ 	.word	index@(_Z13softmaxKernelPfii)
        /*01e8*/ 	.word	0x00000000


	//----- nvinfo : EIATTR_MIN_STACK_SIZE
	.align		4
.L_81:
        /*01ec*/ 	.byte	0x04, 0x12
        /*01ee*/ 	.short	(.L_83 - .L_82)
	.align		4
.L_82:
        /*01f0*/ 	.word	index@(_Z15layerNormKernelPKfPfS0_S0_ii)
        /*01f4*/ 	.word	0x00000000


	//----- nvinfo : EIATTR_MIN_STACK_SIZE
	.align		4
.L_83:
        /*01f8*/ 	.byte	0x04, 0x12
        /*01fa*/ 	.short	(.L_85 - .L_84)
	.align		4
.L_84:
        /*01fc*/ 	.word	index@(_Z10geluKernelPfi)
        /*0200*/ 	.word	0x00000000


	//----- nvinfo : EIATTR_MIN_STACK_SIZE
	.align		4
.L_85:
        /*0204*/ 	.byte	0x04, 0x12
        /*0206*/ 	.short	(.L_87 - .L_86)
	.align		4
.L_86:
        /*0208*/ 	.word	index@(_Z21matmulTransposeKernelPKfS0_PfiiiS0_)
        /*020c*/ 	.word	0x00000000


	//----- nvinfo : EIATTR_MIN_STACK_SIZE
	.align		4
.L_87:
        /*0210*/ 	.byte	0x04, 0x12
        /*0212*/ 	.short	(.L_89 - .L_88)
	.align		4
.L_88:
        /*0214*/ 	.word	index@(_Z12matmulKernelPKfS0_PfiiiS0_)
        /*0218*/ 	.word	0x00000000
.L_89:


//--------------------- .nv.compat                --------------------------
	.section	.nv.compat,"",@"SHT_CUDA_COMPAT_INFO"
	.align	4
        /*0000*/ 	.byte	0x02, 0x09, 0x00, 0x00, 0x02, 0x02, 0x01, 0x00, 0x02, 0x05, 0x05, 0x00, 0x03, 0x07, 0x01, 0x01
        /*0010*/ 	.byte	0x02, 0x03, 0x00, 0x00, 0x02, 0x06, 0x01, 0x00, 0x04, 0x0b, 0x08, 0x00, 0x01, 0x00, 0x00, 0x00
        /*0020*/ 	.byte	0x00, 0x00, 0x00, 0x00


//--------------------- .nv.info._Z19computeLogitsKernelPKfS0_Pfii --------------------------
	.section	.nv.info._Z19computeLogitsKernelPKfS0_Pfii,"",@"SHT_CUDA_INFO"
	.sectionflags	@""
	.align	4


	//----- nvinfo : EIATTR_CUDA_API_VERSION
	.align		4
        /*0000*/ 	.byte	0x04, 0x37
        /*0002*/ 	.short	(.L_91 - .L_90)
.L_90:
        /*0004*/ 	.word	0x00000082


	//----- nvinfo : EIATTR_KPARAM_INFO
	.align		4
.L_91:
        /*0008*/ 	.byte	0x04, 0x17
        /*000a*/ 	.short	(.L_93 - .L_92)
.L_92:
        /*000c*/ 	.word	0x00000000
        /*0010*/ 	.short	0x0004
        /*0012*/ 	.short	0x001c
        /*0014*/ 	.byte	0x00, 0xf0, 0x11, 0x00


	//----- nvinfo : EIATTR_KPARAM_INFO
	.align		4
.L_93:
        /*0018*/ 	.byte	0x04, 0x17
        /*001a*/ 	.short	(.L_95 - .L_94)
.L_94:
        /*001c*/ 	.word	0x00000000
        /*0020*/ 	.short	0x0003
        /*0022*/ 	.short	0x0018
        /*0024*/ 	.byte	0x00, 0xf0, 0x11, 0x00


	//----- nvinfo : EIATTR_KPARAM_INFO
	.align		4
.L_95:
        /*0028*/ 	.byte	0x04, 0x17
        /*002a*/ 	.short	(.L_97 - .L_96)
.L_96:
        /*002c*/ 	.word	0x00000000
        /*0030*/ 	.short	0x0002
        /*0032*/ 	.short	0x0010
        /*0034*/ 	.byte	0x00, 0xf5, 0x21, 0x00


	//----- nvinfo : EIATTR_KPARAM_INFO
	.align		4
.L_97:
        /*0038*/ 	.byte	0x04, 0x17
        /*003a*/ 	.short	(.L_99 - .L_98)
.L_98:
        /*003c*/ 	.word	0x00000000
        /*0040*/ 	.short	0x0001
        /*0042*/ 	.short	0x0008
        /*0044*/ 	.byte	0x00, 0xf5, 0x21, 0x00


	//----- nvinfo : EIATTR_KPARAM_INFO
	.align		4
.L_99:
        /*0048*/ 	.byte	0x04, 0x17
        /*004a*/ 	.short	(.L_101 - .L_100)
.L_100:
        /*004c*/ 	.word	0x00000000
        /*0050*/ 	.short	0x0000
        /*0052*/ 	.short	0x0000
        /*0054*/ 	.byte	0x00, 0xf5, 0x21, 0x00


	//----- nvinfo : EIATTR_SPARSE_MMA_MASK
	.align		4
.L_101:
        /*0058*/ 	.byte	0x03, 0x50
        /*005a*/ 	.short	0x0000


	//----- nvinfo : EIATTR_MAXREG_COUNT
	.align		4
        /*005c*/ 	.byte	0x03, 0x1b
        /*005e*/ 	.short	0x00ff


	//----- nvinfo : EIATTR_MERCURY_ISA_VERSION
	.align		4
        /*0060*/ 	.byte	0x03, 0x5f
        /*0062*/ 	.short	0x0101


	//----- nvinfo : EIATTR_VRC_CTA_INIT_COUNT
	.align		4
        /*0064*/ 	.byte	0x02, 0x4a
	.zero		1
	.zero		1


	//----- nvinfo : EIATTR_EXIT_INSTR_OFFSETS
	.align		4
        /*0068*/ 	.byte	0x04, 0x1c
        /*006a*/ 	.short	(.L_103 - .L_102)


	//   ....[0]....
.L_102:
        /*006c*/ 	.word	0x00000070


	//   ....[1]....
        /*0070*/ 	.word	0x00000a90


	//----- nvinfo : EIATTR_CBANK_PARAM_SIZE
	.align		4
.L_103:
        /*0074*/ 	.byte	0x03, 0x19
        /*0076*/ 	.short	0x0020


	//----- nvinfo : EIATTR_PARAM_CBANK
	.align		4
        /*0078*/ 	.byte	0x04, 0x0a
        /*007a*/ 	.short	(.L_105 - .L_104)
	.align		4
.L_104:
        /*007c*/ 	.word	index@(.nv.constant0._Z19computeLogitsKernelPKfS0_Pfii)
        /*0080*/ 	.short	0x0380
        /*0082*/ 	.short	0x0020


	//----- nvinfo : EIATTR_SW_WAR
	.align		4
.L_105:
        /*0084*/ 	.byte	0x04, 0x36
        /*0086*/ 	.short	(.L_107 - .L_106)
.L_106:
        /*0088*/ 	.word	0x00000008
.L_107:


//--------------------- .nv.info._Z13ffnDownKernelPKfS0_S0_PfS0_iii --------------------------
	.section	.nv.info._Z13ffnDownKernelPKfS0_S0_PfS0_iii,"",@"SHT_CUDA_INFO"
	.sectionflags	@""
	.align	4


	//----- nvinfo : EIATTR_CUDA_API_VERSION
	.align		4
        /*0000*/ 	.byte	0x04, 0x37
        /*0002*/ 	.short	(.L_109 - .L_108)
.L_108:
        /*0004*/ 	.word	0x00000082


	//----- nvinfo : EIATTR_KPARAM_INFO
	.align		4
.L_109:
        /*0008*/ 	.byte	0x04, 0x17
        /*000a*/ 	.short	(.L_111 - .L_110)
.L_110:
        /*000c*/ 	.word	0x00000000
        /*0010*/ 	.short	0x0007
        /*0012*/ 	.short	0x0030
        /*0014*/ 	.byte	0x00, 0xf0, 0x11, 0x00


	//----- nvinfo : EIATTR_KPARAM_INFO
	.align		4
.L_111:
        /*0018*/ 	.byte	0x04, 0x17
        /*001a*/ 	.short	(.L_113 - .L_112)
.L_112:
        /*001c*/ 	.word	0x00000000
        /*0020*/ 	.short	0x0006
        /*0022*/ 	.short	0x002c
        /*0024*/ 	.byte	0x00, 0xf0, 0x11, 0x00


	//----- nvinfo : EIATTR_KPARAM_INFO
	.align		4
.L_113:
        /*0028*/ 	.byte	0x04, 0x17
        /*002a*/ 	.short	(.L_115 - .L_114)
.L_114:
        /*002c*/ 	.word	0x00000000
        /*0030*/ 	.short	0x0005
        /*0032*/ 	.short	0x0028
        /*0034*/ 	.byte	0x00, 0xf0, 0x11, 0x00


	//----- nvinfo : EIATTR_KPARAM_INFO
	.align		4
.L_115:
        /*0038*/ 	.byte	0x04, 0x17
        /*003a*/ 	.short	(.L_117 - .L_116)
.L_116:
        /*003c*/ 	.word	0x00000000
        /*0040*/ 	.short	0x0004
        /*0042*/ 	.short	0x0020
        /*0044*/ 	.byte	0x00, 0xf5, 0x21, 0x00


	//----- nvinfo : EIATTR_KPARAM_INFO
	.align		4
.L_117:
        /*0048*/ 	.byte	0x04, 0x17
        /*004a*/ 	.short	(.L_119 - .L_118)
.L_118:
        /*004c*/ 	.word	0x00000000
        /*0050*/ 	.short	0x0003
        /*0052*/ 	.short	0x0018
        /*0054*/ 	.byte	0x00, 0xf5, 0x21, 0x00


	//----- nvinfo : EIATTR_KPARAM_INFO
	.align		4
.L_119:
        /*0058*/ 	.byte	0x04, 0x17
        /*005a*/ 	.short	(.L_121 - .L_120)
.L_120:
        /*005c*/ 	.word	0x00000000
        /*0060*/ 	.short	0x0002
        /*0062*/ 	.short	0x0010
        /*0064*/ 	.byte	0x00, 0xf5, 0x21, 0x00


	//----- nvinfo : EIATTR_KPARAM_INFO
	.align		4
.L_121:
        /*0068*/ 	.byte	0x04, 0x17
        /*006a*/ 	.short	(.L_123 - .L_122)
.L_122:
        /*006c*/ 	.word	0x00000000
        /*0070*/ 	.short	0x0001
        /*0072*/ 	.short	0x0008
        /*0074*/ 	.byte	0x00, 0xf5, 0x21, 0x00


	//----- nvinfo : EIATTR_KPARAM_INFO
	.align		4
.L_123:
        /*0078*/ 	.byte	0x04, 0x17
        /*007a*/ 	.short	(.L_125 - .L_124)
.L_124:
        /*007c*/ 	.word	0x00000000
        /*0080*/ 	.short	0x0000
        /*0082*/ 	.short	0x0000
        /*0084*/ 	.byte	0x00, 0xf5, 0x21, 0x00


	//----- nvinfo : EIATTR_SPARSE_MMA_MASK
	.align		4
.L_125:
        /*0088*/ 	.byte	0x03, 0x50
        /*008a*/ 	.short	0x0000


	//----- nvinfo : EIATTR_MAXREG_COUNT
	.align		4
        /*008c*/ 	.byte	0x03, 0x1b
        /*008e*/ 	.short	0x00ff


	//----- nvinfo : EIATTR_MERCURY_ISA_VERSION
	.align		4
        /*0090*/ 	.byte	0x03, 0x5f
        /*0092*/ 	.short	0x0101


	//----- nvinfo : EIATTR_VRC_CTA_INIT_COUNT
	.align		4
        /*0094*/ 	.byte	0x02, 0x4a
	.zero		1
	.zero		1


	//----- nvinfo : EIATTR_EXIT_INSTR_OFFSETS
	.align		4
        /*0098*/ 	.byte	0x04, 0x1c
        /*009a*/ 	.short	(.L_127 - .L_126)


	//   ....[0]....
.L_126:
        /*009c*/ 	.word	0x000000a0


	//   ....[1]....
        /*00a0*/ 	.word	0x00000c70


	//----- nvinfo : EIATTR_CBANK_PARAM_SIZE
	.align		4
.L_127:
        /*00a4*/ 	.byte	0x03, 0x19
        /*00a6*/ 	.short	0x0034


	//----- nvinfo : EIATTR_PARAM_CBANK
	.align		4
        /*00a8*/ 	.byte	0x04, 0x0a
        /*00aa*/ 	.short	(.L_129 - .L_128)
	.align		4
.L_128:
        /*00ac*/ 	.word	index@(.nv.constant0._Z13ffnDownKernelPKfS0_S0_PfS0_iii)
        /*00b0*/ 	.short	0x0380
        /*00b2*/ 	.short	0x0034


	//----- nvinfo : EIATTR_SW_WAR
	.align		4
.L_129:
        /*00b4*/ 	.byte	0x04, 0x36
        /*00b6*/ 	.short	(.L_131 - .L_130)
.L_130:
        /*00b8*/ 	.word	0x00000008
.L_131:


//--------------------- .nv.info._Z11ffnUpKernelPKfS0_S0_Pfiii --------------------------
	.section	.nv.info._Z11ffnUpKernelPKfS0_S0_Pfiii,"",@"SHT_CUDA_INFO"
	.sectionflags	@""
	.align	4


	//----- nvinfo : EIATTR_CUDA_API_VERSION
	.align		4
        /*0000*/ 	.byte	0x04, 0x37
        /*0002*/ 	.short	(.L_133 - .L_132)
.L_132:
        /*0004*/ 	.word	0x00000082


	//----- nvinfo : EIATTR_KPARAM_INFO
	.align		4
.L_133:
        /*0008*/ 	.byte	0x04, 0x17
        /*000a*/ 	.short	(.L_135 - .L_134)
.L_134:
        /*000c*/ 	.word	0x00000000
        /*0010*/ 	.short	0x0006
        /*0012*/ 	.short	0x0028
        /*0014*/ 	.byte	0x00, 0xf0, 0x11, 0x00


	//----- nvinfo : EIATTR_KPARAM_INFO
	.align		4
.L_135:
        /*0018*/ 	.byte	0x04, 0x17
        /*001a*/ 	.short	(.L_137 - .L_136)
.L_136:
        /*001c*/ 	.word	0x00000000
        /*0020*/ 	.short	0x0005
        /*0022*/ 	.short	0x0024
        /*0024*/ 	.byte	0x00, 0xf0, 0x11, 0x00


	//----- nvinfo : EIATTR_KPARAM_INFO
	.align		4
.L_137:
        /*0028*/ 	.byte	0x04, 0x17
        /*002a*/ 	.short	(.L_139 - .L_138)
.L_138:
        /*002c*/ 	.word	0x00000000
        /*0030*/ 	.short	0x0004
        /*0032*/ 	.short	0x0020
        /*0034*/ 	.byte	0x00, 0xf0, 0x11, 0x00


	//----- nvinfo : EIATTR_KPARAM_INFO
	.align		4
.L_139:
        /*0038*/ 	.byte	0x04, 0x17
        /*003a*/ 	.short	(.L_141 - .L_140)
.L_140:
        /*003c*/ 	.word	0x00000000
        /*0040*/ 	.short	0x0003
        /*0042*/ 	.short	0x0018
        /*0044*/ 	.byte	0x00, 0xf5, 0x21, 0x00


	//----- nvinfo : EIATTR_KPARAM_INFO
	.align		4
.L_141:
        /*0048*/ 	.byte	0x04, 0x17
        /*004a*/ 	.short	(.L_143 - .L_142)
.L_142:
        /*004c*/ 	.word	0x00000000
        /*0050*/ 	.short	0x0002
        /*0052*/ 	.short	0x0010
        /*0054*/ 	.byte	0x00, 0xf5, 0x21, 0x00


	//----- nvinfo : EIATTR_KPARAM_INFO
	.align		4
.L_143:
        /*0058*/ 	.byte	0x04, 0x17
        /*005a*/ 	.short	(.L_145 - .L_144)
.L_144:
        /*005c*/ 	.word	0x00000000
        /*0060*/ 	.short	0x0001
        /*0062*/ 	.short	0x0008
        /*0064*/ 	.byte	0x00, 0xf5, 0x21, 0x00


	//----- nvinfo : EIATTR_KPARAM_INFO
	.align		4
.L_145:
        /*0068*/ 	.byte	0x04, 0x17
        /*006a*/ 	.short	(.L_147 - .L_146)
.L_146:
        /*006c*/ 	.word	0x00000000
        /*0070*/ 	.short	0x0000
        /*0072*/ 	.short	0x0000
        /*0074*/ 	.byte	0x00, 0xf5, 0x21, 0x00


	//----- nvinfo : EIATTR_SPARSE_MMA_MASK
	.align		4
.L_147:
        /*0078*/ 	.byte	0x03, 0x50
        /*007a*/ 	.short	0x0000


	//----- nvinfo : EIATTR_MAXREG_COUNT
	.align		4
        /*007c*/ 	.byte	0x03, 0x1b
        /*007e*/ 	.short	0x00ff


	//----- nvinfo : EIATTR_MERCURY_ISA_VERSION
	.align		4
        /*0080*/ 	.byte	0x03, 0x5f
        /*0082*/ 	.short	0x0101


	//----- nvinfo : EIATTR_VRC_CTA_INIT_COUNT
	.align		4
        /*0084*/ 	.byte	0x02, 0x4a
	.zero		1
	.zero		1


	//----- nvinfo : EIATTR_EXIT_INSTR_OFFSETS
	.align		4
        /*0088*/ 	.byte	0x04, 0x1c
        /*008a*/ 	.short	(.L_149 - .L_148)


	//   ....[0]....
.L_148:
        /*008c*/ 	.word	0x000000a0


	//   ....[1]....
        /*0090*/ 	.word	0x00000db0


	//----- nvinfo : EIATTR_CBANK_PARAM_SIZE
	.align		4
.L_149:
        /*0094*/ 	.byte	0x03, 0x19
        /*0096*/ 	.short	0x002c


	//----- nvinfo : EIATTR_PARAM_CBANK
	.align		4
        /*0098*/ 	.byte	0x04, 0x0a
        /*009a*/ 	.short	(.L_151 - .L_150)
	.align		4
.L_150:
        /*009c*/ 	.word	index@(.nv.constant0._Z11ffnUpKernelPKfS0_S0_Pfiii)
        /*00a0*/ 	.short	0x0380
        /*00a2*/ 	.short	0x002c


	//----- nvinfo : EIATTR_SW_WAR
	.align		4
.L_151:
        /*00a4*/ 	.byte	0x04, 0x36
        /*00a6*/ 	.short	(.L_153 - .L_152)
.L_152:
        /*00a8*/ 	.word	0x00000008
.L_153:


//--------------------- .nv.info._Z16projectionKernelPKfS0_S0_PfS0_ii --------------------------
	.section	.nv.info._Z16projectionKernelPKfS0_S0_PfS0_ii,"",@"SHT_CUDA_INFO"
	.sectionflags	@""
	.align	4


	//----- nvinfo : EIATTR_CUDA_API_VERSION
	.align		4
        /*0000*/ 	.byte	0x04, 0x37
        /*0002*/ 	.short	(.L_155 - .L_154)
.L_154:
        /*0004*/ 	.word	0x00000082


	//----- nvinfo : EIATTR_KPARAM_INFO
	.align		4
.L_155:
        /*0008*/ 	.byte	0x04, 0x17
        /*000a*/ 	.short	(.L_157 - .L_156)
.L_156:
        /*000c*/ 	.word	0x00000000
        /*0010*/ 	.short	0x0006
        /*0012*/ 	.short	0x002c
        /*0014*/ 	.byte	0x00, 0xf0, 0x11, 0x00


	//----- nvinfo : EIATTR_KPARAM_INFO
	.align		4
.L_157:
        /*0018*/ 	.byte	0x04, 0x17
        /*001a*/ 	.short	(.L_159 - .L_158)
.L_158:
        /*001c*/ 	.word	0x00000000
        /*0020*/ 	.short	0x0005
        /*0022*/ 	.short	0x0028
        /*0024*/ 	.byte	0x00, 0xf0, 0x11, 0x00


	//----- nvinfo : EIATTR_KPARAM_INFO
	.align		4
.L_159:
        /*0028*/ 	.byte	0x04, 0x17
        /*002a*/ 	.short	(.L_161 - .L_160)
.L_160:
        /*002c*/ 	.word	0x00000000
        /*0030*/ 	.short	0x0004
        /*0032*/ 	.short	0x0020
        /*0034*/ 	.byte	0x00, 0xf5, 0x21, 0x00


	//----- nvinfo : EIATTR_KPARAM_INFO
	.align		4
.L_161:
        /*0038*/ 	.byte	0x04, 0x17
        /*003a*/ 	.short	(.L_163 - .L_162)
.L_162:
        /*003c*/ 	.word	0x00000000
        /*0040*/ 	.short	0x0003
        /*0042*/ 	.short	0x0018
        /*0044*/ 	.byte	0x00, 0xf5, 0x21, 0x00


	//----- nvinfo : EIATTR_KPARAM_INFO
	.align		4
.L_163:
        /*0048*/ 	.byte	0x04, 0x17
        /*004a*/ 	.short	(.L_165 - .L_164)
.L_164:
        /*004c*/ 	.word	0x00000000
        /*0050*/ 	.short	0x0002
        /*0052*/ 	.short	0x0010
        /*0054*/ 	.byte	0x00, 0xf5, 0x21, 0x00


	//----- nvinfo : EIATTR_KPARAM_INFO
	.align		4
.L_165:
        /*0058*/ 	.byte	0x04, 0x17
        /*005a*/ 	.short	(.L_167 - .L_166)
.L_166:
        /*005c*/ 	.word	0x00000000
        /*0060*/ 	.short	0x0001
        /*0062*/ 	.short	0x0008
        /*0064*/ 	.byte	0x00, 0xf5, 0x21, 0x00


	//----- nvinfo : EIATTR_KPARAM_INFO
	.align		4
.L_167:
        /*0068*/ 	.byte	0x04, 0x17
        /*006a*/ 	.short	(.L_169 - .L_168)
.L_168:
        /*006c*/ 	.word	0x00000000
        /*0070*/ 	.short	0x0000
        /*0072*/ 	.short	0x0000
        /*0074*/ 	.byte	0x00, 0xf5, 0x21, 0x00


	//----- nvinfo : EIATTR_SPARSE_MMA_MASK
	.align		4
.L_169:
        /*0078*/ 	.byte	0x03, 0x50
        /*007a*/ 	.short	0x0000


	//----- nvinfo : EIATTR_MAXREG_COUNT
	.align		4
        /*007c*/ 	.byte	0x03, 0x1b
        /*007e*/ 	.short	0x00ff


	//----- nvinfo : EIATTR_MERCURY_ISA_VERSION
	.align		4
        /*0080*/ 	.byte	0x03, 0x5f
        /*0082*/ 	.short	0x0101


	//----- nvinfo : EIATTR_VRC_CTA_INIT_COUNT
	.align		4
        /*0084*/ 	.byte	0x02, 0x4a
	.zero		1
	.zero		1


	//----- nvinfo : EIATTR_EXIT_INSTR_OFFSETS
	.align		4
        /*0088*/ 	.byte	0x04, 0x1c
        /*008a*/ 	.short	(.L_171 - .L_170)


	//   ....[0]....
.L_170:
        /*008c*/ 	.word	0x00000090


	//   ....[1]....
        /*0090*/ 	.word	0x00000c00


	//----- nvinfo : EIATTR_CBANK_PARAM_SIZE
	.align		4
.L_171:
        /*0094*/ 	.byte	0x03, 0x19
        /*0096*/ 	.short	0x0030


	//----- nvinfo : EIATTR_PARAM_CBANK
	.align		4
        /*0098*/ 	.byte	0x04, 0x0a
        /*009a*/ 	.short	(.L_173 - .L_172)
	.align		4
.L_172:
        /*009c*/ 	.word	index@(.nv.constant0._Z16projectionKernelPKfS0_S0_PfS0_ii)
        /*00a0*/ 	.short	0x0380
        /*00a2*/ 	.short	0x0030


	//----- nvinfo : EIATTR_SW_WAR
	.align		4
.L_173:
        /*00a4*/ 	.byte	0x04, 0x36
        /*00a6*/ 	.short	(.L_175 - .L_174)
.L_174:
        /*00a8*/ 	.word	0x00000008
.L_175:


//--------------------- .nv.info._Z21attentionOutputKernelPKfS0_Pfiii --------------------------
	.section	.nv.info._Z21attentionOutputKernelPKfS0_Pfiii,"",@"SHT_CUDA_INFO"
	.sectionflags	@""
	.align	4


	//----- nvinfo : EIATTR_CUDA_API_VERSION
	.align		4
        /*0000*/ 	.byte	0x04, 0x37
        /*0002*/ 	.short	(.L_177 - .L_176)
.L_176:
        /*0004*/ 	.word	0x00000082


	//----- nvinfo : EIATTR_KPARAM_INFO
	.align		4
.L_177:
        /*0008*/ 	.byte	0x04, 0x17
        /*000a*/ 	.short	(.L_179 - .L_178)
.L_178:
        /*000c*/ 	.word	0x00000000
        /*0010*/ 	.short	0x0005
        /*0012*/ 	.short	0x0020
        /*0014*/ 	.byte	0x00, 0xf0, 0x11, 0x00


	//----- nvinfo : EIATTR_KPARAM_INFO
	.align		4
.L_179:
        /*0018*/ 	.byte	0x04, 0x17
        /*001a*/ 	.short	(.L_181 - .L_180)
.L_180:
        /*001c*/ 	.word	0x00000000
        /*0020*/ 	.short	0x0004
        /*0022*/ 	.short	0x001c
        /*0024*/ 	.byte	0x00, 0xf0, 0x11, 0x00


	//----- nvinfo : EIATTR_KPARAM_INFO
	.align		4
.L_181:
        /*0028*/ 	.byte	0x04, 0x17
        /*002a*/ 	.short	(.L_183 - .L_182)
.L_182:
        /*002c*/ 	.word	0x00000000
        /*0030*/ 	.short	0x0003
        /*0032*/ 	.short	0x0018
        /*0034*/ 	.byte	0x00, 0xf0, 0x11, 0x00


	//----- nvinfo : EIATTR_KPARAM_INFO
	.align		4
.L_183:
        /*0038*/ 	.byte	0x04, 0x17
        /*003a*/ 	.short	(.L_185 - .L_184)
.L_184:
        /*003c*/ 	.word	0x00000000
        /*0040*/ 	.short	0x0002
        /*0042*/ 	.short	0x0010
        /*0044*/ 	.byte	0x00, 0xf5, 0x21, 0x00


	//----- nvinfo : EIATTR_KPARAM_INFO
	.align		4
.L_185:
        /*0048*/ 	.byte	0x04, 0x17
        /*004a*/ 	.short	(.L_187 - .L_186)
.L_186:
        /*004c*/ 	.word	0x00000000
        /*0050*/ 	.short	0x0001
        /*0052*/ 	.short	0x0008
        /*0054*/ 	.byte	0x00, 0xf5, 0x21, 0x00


	//----- nvinfo : EIATTR_KPARAM_INFO
	.align		4
.L_187:
        /*0058*/ 	.byte	0x04, 0x17
        /*005a*/ 	.short	(.L_189 - .L_188)
.L_188:
        /*005c*/ 	.word	0x00000000
        /*0060*/ 	.short	0x0000
        /*0062*/ 	.short	0x0000
        /*0064*/ 	.byte	0x00, 0xf5, 0x21, 0x00


	//----- nvinfo : EIATTR_SPARSE_MMA_MASK
	.align		4
.L_189:
        /*0068*/ 	.byte	0x03, 0x50
        /*006a*/ 	.short	0x0000


	//----- nvinfo : EIATTR_MAXREG_COUNT
	.align		4
        /*006c*/ 	.byte	0x03, 0x1b
        /*006e*/ 	.short	0x00ff


	//----- nvinfo : EIATTR_MERCURY_ISA_VERSION
	.align		4
        /*0070*/ 	.byte	0x03, 0x5f
        /*0072*/ 	.short	0x0101


	//----- nvinfo : EIATTR_VRC_CTA_INIT_COUNT
	.align		4
        /*0074*/ 	.byte	0x02, 0x4a
	.zero		1
	.zero		1


	//----- nvinfo : EIATTR_EXIT_INSTR_OFFSETS
	.align		4
        /*0078*/ 	.byte	0x04, 0x1c
        /*007a*/ 	.short	(.L_191 - .L_190)


	//   ....[0]....
.L_190:
        /*007c*/ 	.word	0x000000c0


	//   ....[1]....
        /*0080*/ 	.word	0x00000800


	//----- nvinfo : EIATTR_CBANK_PARAM_SIZE
	.align		4
.L_191:
        /*0084*/ 	.byte	0x03, 0x19
        /*0086*/ 	.short	0x0024


	//----- nvinfo : EIATTR_PARAM_CBANK
	.align		4
        /*0088*/ 	.byte	0x04, 0x0a
        /*008a*/ 	.short	(.L_193 - .L_192)
	.align		4
.L_192:
        /*008c*/ 	.word	index@(.nv.constant0._Z21attentionOutputKernelPKfS0_Pfiii)
        /*0090*/ 	.short	0x0380
        /*0092*/ 	.short	0x0024


	//----- nvinfo : EIATTR_SW_WAR
	.align		4
.L_193:
        /*0094*/ 	.byte	0x04, 0x36
        /*0096*/ 	.short	(.L_195 - .L_194)
.L_194:
        /*0098*/ 	.word	0x00000008
.L_195:


//--------------------- .nv.info._Z21attentionScoresKernelPKfS0_Pfiiif --------------------------
	.section	.nv.info._Z21attentionScoresKernelPKfS0_Pfiiif,"",@"SHT_CUDA_INFO"
	.sectionflags	@""
	.align	4


	//----- nvinfo : EIATTR_CUDA_API_VERSION
	.align		4
        /*0000*/ 	.byte	0x04, 0x37
        /*0002*/ 	.short	(.L_197 - .L_196)
.L_196:
        /*0004*/ 	.word	0x00000082


	//----- nvinfo : EIATTR_KPARAM_INFO
	.align		4
.L_197:
        /*0008*/ 	.byte	0x04, 0x17
        /*000a*/ 	.short	(.L_199 - .L_198)
.L_198:
        /*000c*/ 	.word	0x00000000
        /*0010*/ 	.short	0x0006
        /*0012*/ 	.short	0x0024
        /*0014*/ 	.byte	0x00, 0xf0, 0x11, 0x00


	//----- nvinfo : EIATTR_KPARAM_INFO
	.align		4
.L_199:
        /*0018*/ 	.byte	0x04, 0x17
        /*001a*/ 	.short	(.L_201 - .L_200)
.L_200:
        /*001c*/ 	.word	0x00000000
        /*0020*/ 	.short	0x0005
        /*0022*/ 	.short	0x0020
        /*0024*/ 	.byte	0x00, 0xf0, 0x11, 0x00


	//----- nvinfo : EIATTR_KPARAM_INFO
	.align		4
.L_201:
        /*0028*/ 	.byte	0x04, 0x17
        /*002a*/ 	.short	(.L_203 - .L_202)
.L_202:
        /*002c*/ 	.word	0x00000000
        /*0030*/ 	.short	0x0004
        /*0032*/ 	.short	0x001c
        /*0034*/ 	.byte	0x00, 0xf0, 0x11, 0x00


	//----- nvinfo : EIATTR_KPARAM_INFO
	.align		4
.L_203:
        /*0038*/ 	.byte	0x04, 0x17
        /*003a*/ 	.short	(.L_205 - .L_204)
.L_204:
        /*003c*/ 	.word	0x00000000
        /*0040*/ 	.short	0x0003
        /*0042*/ 	.short	0x0018
        /*0044*/ 	.byte	0x00, 0xf0, 0x11, 0x00


	//----- nvinfo : EIATTR_KPARAM_INFO
	.align		4
.L_205:
        /*0048*/ 	.byte	0x04, 0x17
        /*004a*/ 	.short	(.L_207 - .L_206)
.L_206:
        /*004c*/ 	.word	0x00000000
        /*0050*/ 	.short	0x0002
        /*0052*/ 	.short	0x0010
        /*0054*/ 	.byte	0x00, 0xf5, 0x21, 0x00


	//----- nvinfo : EIATTR_KPARAM_INFO
	.align		4
.L_207:
        /*0058*/ 	.byte	0x04, 0x17
        /*005a*/ 	.short	(.L_209 - .L_208)
.L_208:
        /*005c*/ 	.word	0x00000000
        /*0060*/ 	.short	0x0001
        /*0062*/ 	.short	0x0008
        /*0064*/ 	.byte	0x00, 0xf5, 0x21, 0x00


	//----- nvinfo : EIATTR_KPARAM_INFO
	.align		4
.L_209:
        /*0068*/ 	.byte	0x04, 0x17
        /*006a*/ 	.short	(.L_211 - .L_210)
.L_210:
        /*006c*/ 	.word	0x00000000
        /*0070*/ 	.short	0x0000
        /*0072*/ 	.short	0x0000
        /*0074*/ 	.byte	0x00, 0xf5, 0x21, 0x00


	//----- nvinfo : EIATTR_SPARSE_MMA_MASK
	.align		4
.L_211:
        /*0078*/ 	.byte	0x03, 0x50
        /*007a*/ 	.short	0x0000


	//----- nvinfo : EIATTR_MAXREG_COUNT
	.align		4
        /*007c*/ 	.byte	0x03, 0x1b
        /*007e*/ 	.short	0x00ff


	//----- nvinfo : EIATTR_MERCURY_ISA_VERSION
	.align		4
        /*0080*/ 	.byte	0x03, 0x5f
        /*0082*/ 	.short	0x0101


	//----- nvinfo : EIATTR_VRC_CTA_INIT_COUNT
	.align		4
        /*0084*/ 	.byte	0x02, 0x4a
	.zero		1
	.zero		1


	//----- nvinfo : EIATTR_EXIT_INSTR_OFFSETS
	.align		4
        /*0088*/ 	.byte	0x04, 0x1c
        /*008a*/ 	.short	(.L_213 - .L_212)


	//   ....[0]....
.L_212:
        /*008c*/ 	.word	0x000000b0


	//   ....[1]....
        /*0090*/ 	.word	0x00000140


	//   ....[2]....
        /*0094*/ 	.word	0x00000c90


	//----- nvinfo : EIATTR_CRS_STACK_SIZE
	.align		4
.L_213:
        /*0098*/ 	.byte	0x04, 0x1e
        /*009a*/ 	.short	(.L_215 - .L_214)
.L_214:
        /*009c*/ 	.word	0x00000000


	//----- nvinfo : EIATTR_CBANK_PARAM_SIZE
	.align		4
.L_215:
        /*00a0*/ 	.byte	0x03, 0x19
        /*00a2*/ 	.short	0x0028


	//----- nvinfo : EIATTR_PARAM_CBANK
	.align		4
        /*00a4*/ 	.byte	0x04, 0x0a
        /*00a6*/ 	.short	(.L_217 - .L_216)
	.align		4
.L_216:
        /*00a8*/ 	.word	index@(.nv.constant0._Z21attentionScoresKernelPKfS0_Pfiiif)
        /*00ac*/ 	.short	0x0380
        /*00ae*/ 	.short	0x0028


	//----- nvinfo : EIATTR_SW_WAR
	.align		4
.L_217:
        /*00b0*/ 	.byte	0x04, 0x36
        /*00b2*/ 	.short	(.L_219 - .L_218)
.L_218:
        /*00b4*/ 	.word	0x00000008
.L_219:


//--------------------- .nv.info._Z16computeQKVKernelPKfS0_S0_PfS1_S1_ii --------------------------
	.section	.nv.info._Z16computeQKVKernelPKfS0_S0_PfS1_S1_ii,"",@"SHT_CUDA_INFO"
	.sectionflags	@""
	.align	4


	//----- nvinfo : EIATTR_CUDA_API_VERSION
	.align		4
        /*0000*/ 	.byte	0x04, 0x37
        /*0002*/ 	.short	(.L_221 - .L_220)
.L_220:
        /*0004*/ 	.word	0x00000082


	//----- nvinfo : EIATTR_KPARAM_INFO
	.align		4
.L_221:
        /*0008*/ 	.byte	0x04, 0x17
        /*000a*/ 	.short	(.L_223 - .L_222)
.L_222:
        /*000c*/ 	.word	0x00000000
        /*0010*/ 	.short	0x0007
        /*0012*/ 	.short	0x0034
        /*0014*/ 	.byte	0x00, 0xf0, 0x11, 0x00


	//----- nvinfo : EIATTR_KPARAM_INFO
	.align		4
.L_223:
        /*0018*/ 	.byte	0x04, 0x17
        /*001a*/ 	.short	(.L_225 - .L_224)
.L_224:
        /*001c*/ 	.word	0x00000000
        /*0020*/ 	.short	0x0006
        /*0022*/ 	.short	0x0030
        /*0024*/ 	.byte	0x00, 0xf0, 0x11, 0x00


	//----- nvinfo : EIATTR_KPARAM_INFO
	.align		4
.L_225:
        /*0028*/ 	.byte	0x04, 0x17
        /*002a*/ 	.short	(.L_227 - .L_226)
.L_226:
        /*002c*/ 	.word	0x00000000
        /*0030*/ 	.short	0x0005
        /*0032*/ 	.short	0x0028
        /*0034*/ 	.byte	0x00, 0xf5, 0x21, 0x00


	//----- nvinfo : EIATTR_KPARAM_INFO
	.align		4
.L_227:
        /*0038*/ 	.byte	0x04, 0x17
        /*003a*/ 	.short	(.L_229 - .L_228)
.L_228:
        /*003c*/ 	.word	0x00000000
        /*0040*/ 	.short	0x0004
        /*0042*/ 	.short	0x0020
        /*0044*/ 	.byte	0x00, 0xf5, 0x21, 0x00


	//----- nvinfo : EIATTR_KPARAM_INFO
	.align		4
.L_229:
        /*0048*/ 	.byte	0x04, 0x17
        /*004a*/ 	.short	(.L_231 - .L_230)
.L_230:
        /*004c*/ 	.word	0x00000000
        /*0050*/ 	.short	0x0003
        /*0052*/ 	.short	0x0018
        /*0054*/ 	.byte	0x00, 0xf5, 0x21, 0x00


	//----- nvinfo : EIATTR_KPARAM_INFO
	.align		4
.L_231:
        /*0058*/ 	.byte	0x04, 0x17
        /*005a*/ 	.short	(.L_233 - .L_232)
.L_232:
        /*005c*/ 	.word	0x00000000
        /*0060*/ 	.short	0x0002
        /*0062*/ 	.short	0x0010
        /*0064*/ 	.byte	0x00, 0xf5, 0x21, 0x00


	//----- nvinfo : EIATTR_KPARAM_INFO
	.align		4
.L_233:
        /*0068*/ 	.byte	0x04, 0x17
        /*006a*/ 	.short	(.L_235 - .L_234)
.L_234:
        /*006c*/ 	.word	0x00000000
        /*0070*/ 	.short	0x0001
        /*0072*/ 	.short	0x0008
        /*0074*/ 	.byte	0x00, 0xf5, 0x21, 0x00


	//----- nvinfo : EIATTR_KPARAM_INFO
	.align		4
.L_235:
        /*0078*/ 	.byte	0x04, 0x17
        /*007a*/ 	.short	(.L_237 - .L_236)
.L_236:
        /*007c*/ 	.word	0x00000000
        /*0080*/ 	.short	0x0000
        /*0082*/ 	.short	0x0000
        /*0084*/ 	.byte	0x00, 0xf5, 0x21, 0x00


	//----- nvinfo : EIATTR_SPARSE_MMA_MASK
	.align		4
.L_237:
        /*0088*/ 	.byte	0x03, 0x50
        /*008a*/ 	.short	0x0000


	//----- nvinfo : EIATTR_MAXREG_COUNT
	.align		4
        /*008c*/ 	.byte	0x03, 0x1b
        /*008e*/ 	.short	0x00ff


	//----- nvinfo : EIATTR_MERCURY_ISA_VERSION
	.align		4
        /*0090*/ 	.byte	0x03, 0x5f
        /*0092*/ 	.short	0x0101


	//----- nvinfo : EIATTR_VRC_CTA_INIT_COUNT
	.align		4
        /*0094*/ 	.byte	0x02, 0x4a
	.zero		1
	.zero		1


	//----- nvinfo : EIATTR_EXIT_INSTR_OFFSETS
	.align		4
        /*0098*/ 	.byte	0x04, 0x1c
        /*009a*/ 	.short	(.L_239 - .L_238)


	//   ....[0]....
.L_238:
        /*009c*/ 	.word	0x00000090


	//   ....[1]....
        /*00a0*/ 	.word	0x00000e80


	//----- nvinfo : EIATTR_CBANK_PARAM_SIZE
	.align		4
.L_239:
        /*00a4*/ 	.byte	0x03, 0x19
        /*00a6*/ 	.short	0x0038


	//----- nvinfo : EIATTR_PARAM_CBANK
	.align		4
        /*00a8*/ 	.byte	0x04, 0x0a
        /*00aa*/ 	.short	(.L_241 - .L_240)
	.align		4
.L_240:
        /*00ac*/ 	.word	index@(.nv.constant0._Z16computeQKVKernelPKfS0_S0_PfS1_S1_ii)
        /*00b0*/ 	.short	0x0380
        /*00b2*/ 	.short	0x0038


	//----- nvinfo : EIATTR_SW_WAR
	.align		4
.L_241:
        /*00b4*/ 	.byte	0x04, 0x36
        /*00b6*/ 	.short	(.L_243 - .L_242)
.L_242:
        /*00b8*/ 	.word	0x00000008
.L_243:


//--------------------- .nv.info._Z17embedTokensKernelPKiPKfS2_Pfii --------------------------
	.section	.nv.info._Z17embedTokensKernelPKiPKfS2_Pfii,"",@"SHT_CUDA_INFO"
	.sectionflags	@""
	.align	4


	//----- nvinfo : EIATTR_CUDA_API_VERSION
	.align		4
        /*0000*/ 	.byte	0x04, 0x37
        /*0002*/ 	.short	(.L_245 - .L_244)
.L_244:
        /*0004*/ 	.word	0x00000082


	//----- nvinfo : EIATTR_KPARAM_INFO
	.align		4
.L_245:
        /*0008*/ 	.byte	0x04, 0x17
        /*000a*/ 	.short	(.L_247 - .L_246)
.L_246:
        /*000c*/ 	.word	0x00000000
        /*0010*/ 	.short	0x0005
        /*0012*/ 	.short	0x0024
        /*0014*/ 	.byte	0x00, 0xf0, 0x11, 0x00


	//----- nvinfo : EIATTR_KPARAM_INFO
	.align		4
.L_247:
        /*0018*/ 	.byte	0x04, 0x17
        /*001a*/ 	.short	(.L_249 - .L_248)
.L_248:
        /*001c*/ 	.word	0x00000000
        /*0020*/ 	.short	0x0004
        /*0022*/ 	.short	0x0020
        /*0024*/ 	.byte	0x00, 0xf0, 0x11, 0x00


	//----- nvinfo : EIATTR_KPARAM_INFO
	.align		4
.L_249:
        /*0028*/ 	.byte	0x04, 0x17
        /*002a*/ 	.short	(.L_251 - .L_250)
.L_250:
        /*002c*/ 	.word	0x00000000
        /*0030*/ 	.short	0x0003
        /*0032*/ 	.short	0x0018
        /*0034*/ 	.byte	0x00, 0xf5, 0x21, 0x00


	//----- nvinfo : EIATTR_KPARAM_INFO
	.align		4
.L_251:
        /*0038*/ 	.byte	0x04, 0x17
        /*003a*/ 	.short	(.L_253 - .L_252)
.L_252:
        /*003c*/ 	.word	0x00000000
        /*0040*/ 	.short	0x0002
        /*0042*/ 	.short	0x0010
        /*0044*/ 	.byte	0x00, 0xf5, 0x21, 0x00


	//----- nvinfo : EIATTR_KPARAM_INFO
	.align		4
.L_253:
        /*0048*/ 	.byte	0x04, 0x17
        /*004a*/ 	.short	(.L_255 - .L_254)
.L_254:
        /*004c*/ 	.word	0x00000000
        /*0050*/ 	.short	0x0001
        /*0052*/ 	.short	0x0008
        /*0054*/ 	.byte	0x00, 0xf5, 0x21, 0x00


	//----- nvinfo : EIATTR_KPARAM_INFO
	.align		4
.L_255:
        /*0058*/ 	.byte	0x04, 0x17
        /*005a*/ 	.short	(.L_257 - .L_256)
.L_256:
        /*005c*/ 	.word	0x00000000
        /*0060*/ 	.short	0x0000
        /*0062*/ 	.short	0x0000
        /*0064*/ 	.byte	0x00, 0xf5, 0x21, 0x00


	//----- nvinfo : EIATTR_SPARSE_MMA_MASK
	.align		4
.L_257:
        /*0068*/ 	.byte	0x03, 0x50
        /*006a*/ 	.short	0x0000


	//----- nvinfo : EIATTR_MAXREG_COUNT
	.align		4
        /*006c*/ 	.byte	0x03, 0x1b
        /*006e*/ 	.short	0x00ff


	//----- nvinfo : EIATTR_MERCURY_ISA_VERSION
	.align		4
        /*0070*/ 	.byte	0x03, 0x5f
        /*0072*/ 	.short	0x0101


	//----- nvinfo : EIATTR_VRC_CTA_INIT_COUNT
	.align		4
        /*0074*/ 	.byte	0x02, 0x4a
	.zero		1
	.zero		1


	//----- nvinfo : EIATTR_EXIT_INSTR_OFFSETS
	.align		4
        /*0078*/ 	.byte	0x04, 0x1c
        /*007a*/ 	.short	(.L_259 - .L_258)


	//   ....[0]....
.L_258:
        /*007c*/ 	.word	0x00000060


	//   ....[1]....
        /*0080*/ 	.word	0x00000170


	//----- nvinfo : EIATTR_CBANK_PARAM_SIZE
	.align		4
.L_259:
        /*0084*/ 	.byte	0x03, 0x19
        /*0086*/ 	.short	0x0028


	//----- nvinfo : EIATTR_PARAM_CBANK
	.align		4
        /*0088*/ 	.byte	0x04, 0x0a
        /*008a*/ 	.short	(.L_261 - .L_260)
	.align		4
.L_260:
        /*008c*/ 	.word	index@(.nv.constant0._Z17embedTokensKernelPKiPKfS2_Pfii)
        /*0090*/ 	.short	0x0380
        /*0092*/ 	.short	0x0028


	//----- nvinfo : EIATTR_SW_WAR
	.align		4
.L_261:
        /*0094*/ 	.byte	0x04, 0x36
        /*0096*/ 	.short	(.L_263 - .L_262)
.L_262:
        /*0098*/ 	.word	0x00000008
.L_263:


//--------------------- .nv.info._Z17addResidualKernelPfPKfi --------------------------
	.section	.nv.info._Z17addResidualKernelPfPKfi,"",@"SHT_CUDA_INFO"
	.sectionflags	@""
	.align	4


	//----- nvinfo : EIATTR_CUDA_API_VERSION
	.align		4
        /*0000*/ 	.byte	0x04, 0x37
        /*0002*/ 	.short	(.L_265 - .L_264)
.L_264:
        /*0004*/ 	.word	0x00000082


	//----- nvinfo : EIATTR_KPARAM_INFO
	.align		4
.L_265:
        /*0008*/ 	.byte	0x04, 0x17
        /*000a*/ 	.short	(.L_267 - .L_266)
.L_266:
        /*000c*/ 	.word	0x00000000
        /*0010*/ 	.short	0x0002
        /*0012*/ 	.short	0x0010
        /*0014*/ 	.byte	0x00, 0xf0, 0x11, 0x00


	//----- nvinfo : EIATTR_KPARAM_INFO
	.align		4
.L_267:
        /*0018*/ 	.byte	0x04, 0x17
        /*001a*/ 	.short	(.L_269 - .L_268)
.L_268:
        /*001c*/ 	.word	0x00000000
        /*0020*/ 	.short	0x0001
        /*0022*/ 	.short	0x0008
        /*0024*/ 	.byte	0x00, 0xf5, 0x21, 0x00


	//----- nvinfo : EIATTR_KPARAM_INFO
	.align		4
.L_269:
        /*0028*/ 	.byte	0x04, 0x17
        /*002a*/ 	.short	(.L_271 - .L_270)
.L_270:
        /*002c*/ 	.word	0x00000000
        /*0030*/ 	.short	0x0000
        /*0032*/ 	.short	0x0000
        /*0034*/ 	.byte	0x00, 0xf5, 0x21, 0x00


	//----- nvinfo : EIATTR_SPARSE_MMA_MASK
	.align		4
.L_271:
        /*0038*/ 	.byte	0x03, 0x50
        /*003a*/ 	.short	0x0000


	//----- nvinfo : EIATTR_MAXREG_COUNT
	.align		4
        /*003c*/ 	.byte	0x03, 0x1b
        /*003e*/ 	.short	0x00ff


	//----- nvinfo : EIATTR_MERCURY_ISA_VERSION
	.align		4
        /*0040*/ 	.byte	0x03, 0x5f
        /*0042*/ 	.short	0x0101


	//----- nvinfo : EIATTR_VRC_CTA_INIT_COUNT
	.align		4
        /*0044*/ 	.byte	0x02, 0x4a
	.zero		1
	.zero		1


	//----- nvinfo : EIATTR_EXIT_INSTR_OFFSETS
	.align		4
        /*0048*/ 	.byte	0x04, 0x1c
        /*004a*/ 	.short	(.L_273 - .L_272)


	//   ....[0]....
.L_272:
        /*004c*/ 	.word	0x00000070


	//   ....[1]....
        /*0050*/ 	.word	0x00000110


	//----- nvinfo : EIATTR_CBANK_PARAM_SIZE
	.align		4
.L_273:
        /*0054*/ 	.byte	0x03, 0x19
        /*0056*/ 	.short	0x0014


	//----- nvinfo : EIATTR_PARAM_CBANK
	.align		4
        /*0058*/ 	.byte	0x04, 0x0a
        /*005a*/ 	.short	(.L_275 - .L_274)
	.align		4
.L_274:
        /*005c*/ 	.word	index@(.nv.constant0._Z17addResidualKernelPfPKfi)
        /*0060*/ 	.short	0x0380
        /*0062*/ 	.short	0x0014


	//----- nvinfo : EIATTR_SW_WAR
	.align		4
.L_275:
        /*0064*/ 	.byte	0x04, 0x36
        /*0066*/ 	.short	(.L_277 - .L_276)
.L_276:
        /*0068*/ 	.word	0x00000008
.L_277:


//--------------------- .nv.info._Z13softmaxKernelPfii --------------------------
	.section	.nv.info._Z13softmaxKernelPfii,"",@"SHT_CUDA_INFO"
	.sectionflags	@""
	.align	4


	//----- nvinfo : EIATTR_CUDA_API_VERSION
	.align		4
        /*0000*/ 	.byte	0x04, 0x37
        /*0002*/ 	.short	(.L_279 - .L_278)
.L_278:
        /*0004*/ 	.word	0x00000082


	//----- nvinfo : EIATTR_KPARAM_INFO
	.align		4
.L_279:
        /*0008*/ 	.byte	0x04, 0x17
        /*000a*/ 	.short	(.L_281 - .L_280)
.L_280:
        /*000c*/ 	.word	0x00000000
        /*0010*/ 	.short	0x0002
        /*0012*/ 	.short	0x000c
        /*0014*/ 	.byte	0x00, 0xf0, 0x11, 0x00


	//----- nvinfo : EIATTR_KPARAM_INFO
	.align		4
.L_281:
        /*0018*/ 	.byte	0x04, 0x17
        /*001a*/ 	.short	(.L_283 - .L_282)
.L_282:
        /*001c*/ 	.word	0x00000000
        /*0020*/ 	.short	0x0001
        /*0022*/ 	.short	0x0008
        /*0024*/ 	.byte	0x00, 0xf0, 0x11, 0x00


	//----- nvinfo : EIATTR_KPARAM_INFO
	.align		4
.L_283:
        /*0028*/ 	.byte	0x04, 0x17
        /*002a*/ 	.short	(.L_285 - .L_284)
.L_284:
        /*002c*/ 	.word	0x00000000
        /*0030*/ 	.short	0x0000
        /*0032*/ 	.short	0x0000
        /*0034*/ 	.byte	0x00, 0xf5, 0x21, 0x00


	//----- nvinfo : EIATTR_SPARSE_MMA_MASK
	.align		4
.L_285:
        /*0038*/ 	.byte	0x03, 0x50
        /*003a*/ 	.short	0x0000


	//----- nvinfo : EIATTR_MAXREG_COUNT
	.align		4
        /*003c*/ 	.byte	0x03, 0x1b
        /*003e*/ 	.short	0x00ff


	//----- nvinfo : EIATTR_NUM_BARRIERS
	.align		4
        /*0040*/ 	.byte	0x02, 0x4c
        /*0042*/ 	.byte	0x01
	.zero		1


	//----- nvinfo : EIATTR_MERCURY_ISA_VERSION
	.align		4
        /*0044*/ 	.byte	0x03, 0x5f
        /*0046*/ 	.short	0x0101


	//----- nvinfo : EIATTR_VRC_CTA_INIT_COUNT
	.align		4
        /*0048*/ 	.byte	0x02, 0x4a
	.zero		1
	.zero		1


	//----- nvinfo : EIATTR_EXIT_INSTR_OFFSETS
	.align		4
        /*004c*/ 	.byte	0x04, 0x1c
        /*004e*/ 	.short	(.L_287 - .L_286)


	//   ....[0]....
.L_286:
        /*0050*/ 	.word	0x00000040


	//   ....[1]....
        /*0054*/ 	.word	0x00000600


	//   ....[2]....
        /*0058*/ 	.word	0x000007c0


	//----- nvinfo : EIATTR_CRS_STACK_SIZE
	.align		4
.L_287:
        /*005c*/ 	.byte	0x04, 0x1e
        /*005e*/ 	.short	(.L_289 - .L_288)
.L_288:
        /*0060*/ 	.word	0x00000000


	//----- nvinfo : EIATTR_CBANK_PARAM_SIZE
	.align		4
.L_289:
        /*0064*/ 	.byte	0x03, 0x19
        /*0066*/ 	.short	0x0010


	//----- nvinfo : EIATTR_PARAM_CBANK
	.align		4
        /*0068*/ 	.byte	0x04, 0x0a
        /*006a*/ 	.short	(.L_291 - .L_290)
	.align		4
.L_290:
        /*006c*/ 	.word	index@(.nv.constant0._Z13softmaxKernelPfii)
        /*0070*/ 	.short	0x0380
        /*0072*/ 	.short	0x0010


	//----- nvinfo : EIATTR_SW_WAR
	.align		4
.L_291:
        /*0074*/ 	.byte	0x04, 0x36
        /*0076*/ 	.short	(.L_293 - .L_292)
.L_292:
        /*0078*/ 	.word	0x00000008
.L_293:


//--------------------- .nv.info._Z15layerNormKernelPKfPfS0_S0_ii --------------------------
	.section	.nv.info._Z15layerNormKernelPKfPfS0_S0_ii,"",@"SHT_CUDA_INFO"
	.sectionflags	@""
	.align	4


	//----- nvinfo : EIATTR_CUDA_API_VERSION
	.align		4
        /*0000*/ 	.byte	0x04, 0x37
        /*0002*/ 	.short	(.L_295 - .L_294)
.L_294:
        /*0004*/ 	.word	0x00000082


	//----- nvinfo : EIATTR_KPARAM_INFO
	.align		4
.L_295:
        /*0008*/ 	.byte	0x04, 0x17
        /*000a*/ 	.short	(.L_297 - .L_296)
.L_296:
        /*000c*/ 	.word	0x00000000
        /*0010*/ 	.short	0x0005
        /*0012*/ 	.short	0x0024
        /*0014*/ 	.byte	0x00, 0xf0, 0x11, 0x00


	//----- nvinfo : EIATTR_KPARAM_INFO
	.align		4
.L_297:
        /*0018*/ 	.byte	0x04, 0x17
        /*001a*/ 	.short	(.L_299 - .L_298)
.L_298:
        /*001c*/ 	.word	0x00000000
        /*0020*/ 	.short	0x0004
        /*0022*/ 	.short	0x0020
        /*0024*/ 	.byte	0x00, 0xf0, 0x11, 0x00


	//----- nvinfo : EIATTR_KPARAM_INFO
	.align		4
.L_299:
        /*0028*/ 	.byte	0x04, 0x17
        /*002a*/ 	.short	(.L_301 - .L_300)
.L_300:
        /*002c*/ 	.word	0x00000000
        /*0030*/ 	.short	0x0003
        /*0032*/ 	.short	0x0018
        /*0034*/ 	.byte	0x00, 0xf5, 0x21, 0x00


	//----- nvinfo : EIATTR_KPARAM_INFO
	.align		4
.L_301:
        /*0038*/ 	.byte	0x04, 0x17
        /*003a*/ 	.short	(.L_303 - .L_302)
.L_302:
        /*003c*/ 	.word	0x00000000
        /*0040*/ 	.short	0x0002
        /*0042*/ 	.short	0x0010
        /*0044*/ 	.byte	0x00, 0xf5, 0x21, 0x00


	//----- nvinfo : EIATTR_KPARAM_INFO
	.align		4
.L_303:
        /*0048*/ 	.byte	0x04, 0x17
        /*004a*/ 	.short	(.L_305 - .L_304)
.L_304:
        /*004c*/ 	.word	0x00000000
        /*0050*/ 	.short	0x0001
        /*0052*/ 	.short	0x0008
        /*0054*/ 	.byte	0x00, 0xf5, 0x21, 0x00


	//----- nvinfo : EIATTR_KPARAM_INFO
	.align		4
.L_305:
        /*0058*/ 	.byte	0x04, 0x17
        /*005a*/ 	.short	(.L_307 - .L_306)
.L_306:
        /*005c*/ 	.word	0x00000000
        /*0060*/ 	.short	0x0000
        /*0062*/ 	.short	0x0000
        /*0064*/ 	.byte	0x00, 0xf5, 0x21, 0x00


	//----- nvinfo : EIATTR_SPARSE_MMA_MASK
	.align		4
.L_307:
        /*0068*/ 	.byte	0x03, 0x50
        /*006a*/ 	.short	0x0000


	//----- nvinfo : EIATTR_MAXREG_COUNT
	.align		4
        /*006c*/ 	.byte	0x03, 0x1b
        /*006e*/ 	.short	0x00ff


	//----- nvinfo : EIATTR_NUM_BARRIERS
	.align		4
        /*0070*/ 	.byte	0x02, 0x4c
        /*0072*/ 	.byte	0x01
	.zero		1


	//----- nvinfo : EIATTR_MERCURY_ISA_VERSION
	.align		4
        /*0074*/ 	.byte	0x03, 0x5f
        /*0076*/ 	.short	0x0101


	//----- nvinfo : EIATTR_VRC_CTA_INIT_COUNT
	.align		4
        /*0078*/ 	.byte	0x02, 0x4a
	.zero		1
	.zero		1


	//----- nvinfo : EIATTR_EXIT_INSTR_OFFSETS
	.align		4
        /*007c*/ 	.byte	0x04, 0x1c
        /*007e*/ 	.short	(.L_309 - .L_308)


	//   ....[0]....
.L_308:
        /*0080*/ 	.word	0x00000040


	//   ....[1]....
        /*0084*/ 	.word	0x00000730


	//   ....[2]....
        /*0088*/ 	.word	0x00000920


	//   ....[3]....
        /*008c*/ 	.word	0x000009d0


	//   ....[4]....
        /*0090*/ 	.word	0x00000ba0


	//   ....[5]....
        /*0094*/ 	.word	0x00000c80


	//----- nvinfo : EIATTR_CRS_STACK_SIZE
	.align		4
.L_309:
        /*0098*/ 	.byte	0x04, 0x1e
        /*009a*/ 	.short	(.L_311 - .L_310)
.L_310:
        /*009c*/ 	.word	0x00000000


	//----- nvinfo : EIATTR_CBANK_PARAM_SIZE
	.align		4
.L_311:
        /*00a0*/ 	.byte	0x03, 0x19
        /*00a2*/ 	.short	0x0028


	//----- nvinfo : EIATTR_PARAM_CBANK
	.align		4
        /*00a4*/ 	.byte	0x04, 0x0a
        /*00a6*/ 	.short	(.L_313 - .L_312)
	.align		4
.L_312:
        /*00a8*/ 	.word	index@(.nv.constant0._Z15layerNormKernelPKfPfS0_S0_ii)
        /*00ac*/ 	.short	0x0380
        /*00ae*/ 	.short	0x0028


	//----- nvinfo : EIATTR_SW_WAR
	.align		4
.L_313:
        /*00b0*/ 	.byte	0x04, 0x36
        /*00b2*/ 	.short	(.L_315 - .L_314)
.L_314:
        /*00b4*/ 	.word	0x00000008
.L_315:


//--------------------- .nv.info._Z10geluKernelPfi --------------------------
	.section	.nv.info._Z10geluKernelPfi,"",@"SHT_CUDA_INFO"
	.sectionflags	@""
	.align	4


	//----- nvinfo : EIATTR_CUDA_API_VERSION
	.align		4
        /*0000*/ 	.byte	0x04, 0x37
        /*0002*/ 	.short	(.L_317 - .L_316)
.L_316:
        /*0004*/ 	.word	0x00000082


	//----- nvinfo : EIATTR_KPARAM_INFO
	.align		4
.L_317:
        /*0008*/ 	.byte	0x04, 0x17
        /*000a*/ 	.short	(.L_319 - .L_318)
.L_318:
        /*000c*/ 	.word	0x00000000
        /*0010*/ 	.short	0x0001
        /*0012*/ 	.short	0x0008
        /*0014*/ 	.byte	0x00, 0xf0, 0x11, 0x00


	//----- nvinfo : EIATTR_KPARAM_INFO
	.align		4
.L_319:
        /*0018*/ 	.byte	0x04, 0x17
        /*001a*/ 	.short	(.L_321 - .L_320)
.L_320:
        /*001c*/ 	.word	0x00000000
        /*0020*/ 	.short	0x0000
        /*0022*/ 	.short	0x0000
        /*0024*/ 	.byte	0x00, 0xf5, 0x21, 0x00


	//----- nvinfo : EIATTR_SPARSE_MMA_MASK
	.align		4
.L_321:
        /*0028*/ 	.byte	0x03, 0x50
        /*002a*/ 	.short	0x0000


	//----- nvinfo : EIATTR_MAXREG_COUNT
	.align		4
        /*002c*/ 	.byte	0x03, 0x1b
        /*002e*/ 	.short	0x00ff


	//----- nvinfo : EIATTR_MERCURY_ISA_VERSION
	.align		4
        /*0030*/ 	.byte	0x03, 0x5f
        /*0032*/ 	.short	0x0101


	//----- nvinfo : EIATTR_VRC_CTA_INIT_COUNT
	.align		4
        /*0034*/ 	.byte	0x02, 0x4a
	.zero		1
	.zero		1


	//----- nvinfo : EIATTR_EXIT_INSTR_OFFSETS
	.align		4
        /*0038*/ 	.byte	0x04, 0x1c
        /*003a*/ 	.short	(.L_323 - .L_322)


	//   ....[0]....
.L_322:
        /*003c*/ 	.word	0x00000070


	//   ....[1]....
        /*0040*/ 	.word	0x00000250


	//----- nvinfo : EIATTR_CBANK_PARAM_SIZE
	.align		4
.L_323:
        /*0044*/ 	.byte	0x03, 0x19
        /*0046*/ 	.short	0x000c


	//----- nvinfo : EIATTR_PARAM_CBANK
	.align		4
        /*0048*/ 	.byte	0x04, 0x0a
        /*004a*/ 	.short	(.L_325 - .L_324)
	.align		4
.L_324:
        /*004c*/ 	.word	index@(.nv.constant0._Z10geluKernelPfi)
        /*0050*/ 	.short	0x0380
        /*0052*/ 	.short	0x000c


	//----- nvinfo : EIATTR_SW_WAR
	.align		4
.L_325:
        /*0054*/ 	.byte	0x04, 0x36
        /*0056*/ 	.short	(.L_327 - .L_326)
.L_326:
        /*0058*/ 	.word	0x00000008
.L_327:


//--------------------- .nv.info._Z21matmulTransposeKernelPKfS0_PfiiiS0_ --------------------------
	.section	.nv.info._Z21matmulTransposeKernelPKfS0_PfiiiS0_,"",@"SHT_CUDA_INFO"
	.sectionflags	@""
	.align	4


	//----- nvinfo : EIATTR_CUDA_API_VERSION
	.align		4
        /*0000*/ 	.byte	0x04, 0x37
        /*0002*/ 	.short	(.L_329 - .L_328)
.L_328:
        /*0004*/ 	.word	0x00000082


	//----- nvinfo : EIATTR_KPARAM_INFO
	.align		4
.L_329:
        /*0008*/ 	.byte	0x04, 0x17
        /*000a*/ 	.short	(.L_331 - .L_330)
.L_330:
        /*000c*/ 	.word	0x00000000
        /*0010*/ 	.short	0x0006
        /*0012*/ 	.short	0x0028
        /*0014*/ 	.byte	0x00, 0xf5, 0x21, 0x00


	//----- nvinfo : EIATTR_KPARAM_INFO
	.align		4
.L_331:
        /*0018*/ 	.byte	0x04, 0x17
        /*001a*/ 	.short	(.L_333 - .L_332)
.L_332:
        /*001c*/ 	.word	0x00000000
        /*0020*/ 	.short	0x0005
        /*0022*/ 	.short	0x0020
        /*0024*/ 	.byte	0x00, 0xf0, 0x11, 0x00


	//----- nvinfo : EIATTR_KPARAM_INFO
	.align		4
.L_333:
        /*0028*/ 	.byte	0x04, 0x17
        /*002a*/ 	.short	(.L_335 - .L_334)
.L_334:
        /*002c*/ 	.word	0x00000000
        /*0030*/ 	.short	0x0004
        /*0032*/ 	.short	0x001c
        /*0034*/ 	.byte	0x00, 0xf0, 0x11, 0x00


	//----- nvinfo : EIATTR_KPARAM_INFO
	.align		4
.L_335:
        /*0038*/ 	.byte	0x04, 0x17
        /*003a*/ 	.short	(.L_337 - .L_336)
.L_336:
        /*003c*/ 	.word	0x00000000
        /*0040*/ 	.short	0x0003
        /*0042*/ 	.short	0x0018
        /*0044*/ 	.byte	0x00, 0xf0, 0x11, 0x00


	//----- nvinfo : EIATTR_KPARAM_INFO
	.align		4
.L_337:
        /*0048*/ 	.byte	0x04, 0x17
        /*004a*/ 	.short	(.L_339 - .L_338)
.L_338:
        /*004c*/ 	.word	0x00000000
        /*0050*/ 	.short	0x0002
        /*0052*/ 	.short	0x0010
        /*0054*/ 	.byte	0x00, 0xf5, 0x21, 0x00


	//----- nvinfo : EIATTR_KPARAM_INFO
	.align		4
.L_339:
        /*0058*/ 	.byte	0x04, 0x17
        /*005a*/ 	.short	(.L_341 - .L_340)
.L_340:
        /*005c*/ 	.word	0x00000000
        /*0060*/ 	.short	0x0001
        /*0062*/ 	.short	0x0008
        /*0064*/ 	.byte	0x00, 0xf5, 0x21, 0x00


	//----- nvinfo : EIATTR_KPARAM_INFO
	.align		4
.L_341:
        /*0068*/ 	.byte	0x04, 0x17
        /*006a*/ 	.short	(.L_343 - .L_342)
.L_342:
        /*006c*/ 	.word	0x00000000
        /*0070*/ 	.short	0x0000
        /*0072*/ 	.short	0x0000
        /*0074*/ 	.byte	0x00, 0xf5, 0x21, 0x00


	//----- nvinfo : EIATTR_SPARSE_MMA_MASK
	.align		4
.L_343:
        /*0078*/ 	.byte	0x03, 0x50
        /*007a*/ 	.short	0x0000


	//----- nvinfo : EIATTR_MAXREG_COUNT
	.align		4
        /*007c*/ 	.byte	0x03, 0x1b
        /*007e*/ 	.short	0x00ff


	//----- nvinfo : EIATTR_MERCURY_ISA_VERSION
	.align		4
        /*0080*/ 	.byte	0x03, 0x5f
        /*0082*/ 	.short	0x0101


	//----- nvinfo : EIATTR_VRC_CTA_INIT_COUNT
	.align		4
        /*0084*/ 	.byte	0x02, 0x4a
	.zero		1
	.zero		1


	//----- nvinfo : EIATTR_EXIT_INSTR_OFFSETS
	.align		4
        /*0088*/ 	.byte	0x04, 0x1c
        /*008a*/ 	.short	(.L_345 - .L_344)


	//   ....[0]....
.L_344:
        /*008c*/ 	.word	0x000000c0


	//   ....[1]....
        /*0090*/ 	.word	0x00000930


	//----- nvinfo : EIATTR_CBANK_PARAM_SIZE
	.align		4
.L_345:
        /*0094*/ 	.byte	0x03, 0x19
        /*0096*/ 	.short	0x0030


	//----- nvinfo : EIATTR_PARAM_CBANK
	.align		4
        /*0098*/ 	.byte	0x04, 0x0a
        /*009a*/ 	.short	(.L_347 - .L_346)
	.align		4
.L_346:
        /*009c*/ 	.word	index@(.nv.constant0._Z21matmulTransposeKernelPKfS0_PfiiiS0_)
        /*00a0*/ 	.short	0x0380
        /*00a2*/ 	.short	0x0030


	//----- nvinfo : EIATTR_SW_WAR
	.align		4
.L_347:
        /*00a4*/ 	.byte	0x04, 0x36
        /*00a6*/ 	.short	(.L_349 - .L_348)
.L_348:
        /*00a8*/ 	.word	0x00000008
.L_349:


//--------------------- .nv.info._Z12matmulKernelPKfS0_PfiiiS0_ --------------------------
	.section	.nv.info._Z12matmulKernelPKfS0_PfiiiS0_,"",@"SHT_CUDA_INFO"
	.sectionflags	@""
	.align	4


	//----- nvinfo : EIATTR_CUDA_API_VERSION
	.align		4
        /*0000*/ 	.byte	0x04, 0x37
        /*0002*/ 	.short	(.L_351 - .L_350)
.L_350:
        /*0004*/ 	.word	0x00000082


	//----- nvinfo : EIATTR_KPARAM_INFO
	.align		4
.L_351:
        /*0008*/ 	.byte	0x04, 0x17
        /*000a*/ 	.short	(.L_353 - .L_352)
.L_352:
        /*000c*/ 	.word	0x00000000
        /*0010*/ 	.short	0x0006
        /*0012*/ 	.short	0x0028
        /*0014*/ 	.byte	0x00, 0xf5, 0x21, 0x00


	//----- nvinfo : EIATTR_KPARAM_INFO
	.align		4
.L_353:
        /*0018*/ 	.byte	0x04, 0x17
        /*001a*/ 	.short	(.L_355 - .L_354)
.L_354:
        /*001c*/ 	.word	0x00000000
        /*0020*/ 	.short	0x0005
        /*0022*/ 	.short	0x0020
        /*0024*/ 	.byte	0x00, 0xf0, 0x11, 0x00


	//----- nvinfo : EIATTR_KPARAM_INFO
	.align		4
.L_355:
        /*0028*/ 	.byte	0x04, 0x17
        /*002a*/ 	.short	(.L_357 - .L_356)
.L_356:
        /*002c*/ 	.word	0x00000000
        /*0030*/ 	.short	0x0004
        /*0032*/ 	.short	0x001c
        /*0034*/ 	.byte	0x00, 0xf0, 0x11, 0x00


	//----- nvinfo : EIATTR_KPARAM_INFO
	.align		4
.L_357:
        /*0038*/ 	.byte	0x04, 0x17
        /*003a*/ 	.short	(.L_359 - .L_358)
.L_358:
        /*003c*/ 	.word	0x00000000
        /*0040*/ 	.short	0x0003
        /*0042*/ 	.short	0x0018
        /*0044*/ 	.byte	0x00, 0xf0, 0x11, 0x00


	//----- nvinfo : EIATTR_KPARAM_INFO
	.align		4
.L_359:
        /*0048*/ 	.byte	0x04, 0x17
        /*004a*/ 	.short	(.L_361 - .L_360)
.L_360:
        /*004c*/ 	.word	0x00000000
        /*0050*/ 	.short	0x0002
        /*0052*/ 	.short	0x0010
        /*0054*/ 	.byte	0x00, 0xf5, 0x21, 0x00


	//----- nvinfo : EIATTR_KPARAM_INFO
	.align		4
.L_361:
        /*0058*/ 	.byte	0x04, 0x17
        /*005a*/ 	.short	(.L_363 - .L_362)
.L_362:
        /*005c*/ 	.word	0x00000000
        /*0060*/ 	.short	0x0001
        /*0062*/ 	.short	0x0008
        /*0064*/ 	.byte	0x00, 0xf5, 0x21, 0x00


	//----- nvinfo : EIATTR_KPARAM_INFO
	.align		4
.L_363:
        /*0068*/ 	.byte	0x04, 0x17
        /*006a*/ 	.short	(.L_365 - .L_364)
.L_364:
        /*006c*/ 	.word	0x00000000
        /*0070*/ 	.short	0x0000
        /*0072*/ 	.short	0x0000
        /*0074*/ 	.byte	0x00, 0xf5, 0x21, 0x00


	//----- nvinfo : EIATTR_SPARSE_MMA_MASK
	.align		4
.L_365:
        /*0078*/ 	.byte	0x03, 0x50
        /*007a*/ 	.short	0x0000


	//----- nvinfo : EIATTR_MAXREG_COUNT
	.align		4
        /*007c*/ 	.byte	0x03, 0x1b
        /*007e*/ 	.short	0x00ff


	//----- nvinfo : EIATTR_MERCURY_ISA_VERSION
	.align		4
        /*0080*/ 	.byte	0x03, 0x5f
        /*0082*/ 	.short	0x0101


	//----- nvinfo : EIATTR_VRC_CTA_INIT_COUNT
	.align		4
        /*0084*/ 	.byte	0x02, 0x4a
	.zero		1
	.zero		1


	//----- nvinfo : EIATTR_EXIT_INSTR_OFFSETS
	.align		4
        /*0088*/ 	.byte	0x04, 0x1c
        /*008a*/ 	.short	(.L_367 - .L_366)


	//   ....[0]....
.L_366:
        /*008c*/ 	.word	0x000000c0


	//   ....[1]....
        /*0090*/ 	.word	0x00000c20


	//----- nvinfo : EIATTR_CBANK_PARAM_SIZE
	.align		4
.L_367:
        /*0094*/ 	.byte	0x03, 0x19
        /*0096*/ 	.short	0x0030


	//----- nvinfo : EIATTR_PARAM_CBANK
	.align		4
        /*0098*/ 	.byte	0x04, 0x0a
        /*009a*/ 	.short	(.L_369 - .L_368)
	.align		4
.L_368:
        /*009c*/ 	.word	index@(.nv.constant0._Z12matmulKernelPKfS0_PfiiiS0_)
        /*00a0*/ 	.short	0x0380
        /*00a2*/ 	.short	0x0030


	//----- nvinfo : EIATTR_SW_WAR
	.align		4
.L_369:
        /*00a4*/ 	.byte	0x04, 0x36
        /*00a6*/ 	.short	(.L_371 - .L_370)
.L_370:
        /*00a8*/ 	.word	0x00000008
.L_371:


//--------------------- .nv.callgraph             --------------------------
	.section	.nv.callgraph,"",@"SHT_CUDA_CALLGRAPH"
	.align	4
	.sectionentsize	8
	.align		4
        /*0000*/ 	.word	0x00000000
	.align		4
        /*0004*/ 	.word	0xffffffff
	.align		4
        /*0008*/ 	.word	0x00000000
	.align		4
        /*000c*/ 	.word	0xfffffffe
	.align		4
        /*0010*/ 	.word	0x00000000
	.align		4
        /*0014*/ 	.word	0xfffffffd
	.align		4
        /*0018*/ 	.word	0x00000000
	.align		4
        /*001c*/ 	.word	0xfffffffc


//--------------------- .text._Z19computeLogitsKernelPKfS0_Pfii --------------------------
	.section	.text._Z19computeLogitsKernelPKfS0_Pfii,"ax",@progbits
	.align	128
        .global         _Z19computeLogitsKernelPKfS0_Pfii
        .type           _Z19computeLogitsKernelPKfS0_Pfii,@function
        .size           _Z19computeLogitsKernelPKfS0_Pfii,(.L_x_133 - _Z19computeLogitsKernelPKfS0_Pfii)
        .other          _Z19computeLogitsKernelPKfS0_Pfii,@"STO_CUDA_ENTRY STV_DEFAULT"
_Z19computeLogitsKernelPKfS0_Pfii:
.text._Z19computeLogitsKernelPKfS0_Pfii:
[----:B------:R-:W-:Y:S01]  /*0000*/  LDC R1, c[0x0][0x37c] ;  /* 0x0000df00ff017b82 */ /* 0x000fe20000000800 */
[----:B------:R-:W0:Y:S07]  /*0010*/  S2R R3, SR_TID.X ;  /* 0x0000000000037919 */ /* 0x000e2e0000002100 */
[----:B------:R-:W0:Y:S01]  /*0020*/  S2UR UR4, SR_CTAID.X ;  /* 0x00000000000479c3 */ /* 0x000e220000002500 */
[----:B------:R-:W1:Y:S07]  /*0030*/  LDCU UR5, c[0x0][0x39c] ;  /* 0x00007380ff0577ac */ /* 0x000e6e0008000800 */
[----:B------:R-:W0:Y:S02]  /*0040*/  LDC R0, c[0x0][0x360] ;  /* 0x0000d800ff007b82 */ /* 0x000e240000000800 */
[----:B0-----:R-:W-:-:S05]  /*0050*/  IMAD R0, R0, UR4, R3 ;  /* 0x0000000400007c24 */ /* 0x001fca000f8e0203 */
[----:B-1----:R-:W-:-:S13]  /*0060*/  ISETP.GE.AND P0, PT, R0, UR5, PT ;  /* 0x0000000500007c0c */ /* 0x002fda000bf06270 */
[----:B------:R-:W-:Y:S05]  /*0070*/  @P0 EXIT ;  /* 0x000000000000094d */ /* 0x000fea0003800000 */
[----:B------:R-:W0:Y:S01]  /*0080*/  LDCU UR8, c[0x0][0x398] ;  /* 0x00007300ff0877ac */ /* 0x000e220008000800 */
[----:B------:R-:W-:Y:S01]  /*0090*/  HFMA2 R15, -RZ, RZ, 0, 0 ;  /* 0x00000000ff0f7431 */ /* 0x000fe200000001ff */
[----:B------:R-:W1:Y:S01]  /*00a0*/  LDCU.64 UR16, c[0x0][0x358] ;  /* 0x00006b00ff1077ac */ /* 0x000e620008000a00 */
[----:B0-----:R-:W-:-:S09]  /*00b0*/  UISETP.GE.AND UP0, UPT, UR8, 0x1, UPT ;  /* 0x000000010800788c */ /* 0x001fd2000bf06270 */
[----:B-1----:R-:W-:Y:S05]  /*00c0*/  BRA.U !UP0, `(.L_x_0) ;  /* 0x0000000908647547 */ /* 0x002fea000b800000 */
[----:B------:R-:W-:Y:S02]  /*00d0*/  UISETP.GE.U32.AND UP1, UPT, UR8, 0x10, UPT ;  /* 0x000000100800788c */ /* 0x000fe4000bf26070 */
[----:B------:R-:W-:Y:S01]  /*00e0*/  IMAD R7, R0, UR8, RZ ;  /* 0x0000000800077c24 */ /* 0x000fe2000f8e02ff */
[----:B------:R-:W-:Y:S01]  /*00f0*/  ULOP3.LUT UR9, UR8, 0xf, URZ, 0xc0, !UPT ;  /* 0x0000000f08097892 */ /* 0x000fe2000f8ec0ff */
[----:B------:R-:W-:Y:S02]  /*0100*/  MOV R15, RZ ;  /* 0x000000ff000f7202 */ /* 0x000fe40000000f00 */
[----:B------:R-:W-:Y:S01]  /*0110*/  MOV R8, RZ ;  /* 0x000000ff00087202 */ /* 0x000fe20000000f00 */
[----:B------:R-:W-:Y:S02]  /*0120*/  UISETP.NE.AND UP0, UPT, UR9, URZ, UPT ;  /* 0x000000ff0900728c */ /* 0x000fe4000bf05270 */
[----:B------:R-:W-:Y:S09]  /*0130*/  BRA.U !UP1, `(.L_x_1) ;  /* 0x0000000509147547 */ /* 0x000ff2000b800000 */
[----:B------:R-:W0:Y:S01]  /*0140*/  LDCU.128 UR12, c[0x0][0x380] ;  /* 0x00007000ff0c77ac */ /* 0x000e220008000c00 */
[----:B------:R-:W-:Y:S02]  /*0150*/  MOV R15, RZ ;  /* 0x000000ff000f7202 */ /* 0x000fe40000000f00 */
[----:B------:R-:W-:Y:S01]  /*0160*/  MOV R6, R7 ;  /* 0x0000000700067202 */ /* 0x000fe20000000f00 */
[----:B------:R-:W-:-:S04]  /*0170*/  ULOP3.LUT UR10, UR8, 0x7ffffff0, URZ, 0xc0, !UPT ;  /* 0x7ffffff0080a7892 */ /* 0x000fc8000f8ec0ff */
[----:B------:R-:W-:Y:S02]  /*0180*/  UIADD3 UR11, UPT, UPT, -UR10, URZ, URZ ;  /* 0x000000ff0a0b7290 */ /* 0x000fe4000fffe1ff */
[----:B------:R-:W-:Y:S01]  /*0190*/  MOV R8, UR10 ;  /* 0x0000000a00087c02 */ /* 0x000fe20008000f00 */
[----:B0-----:R-:W-:Y:S02]  /*01a0*/  UIADD3 UR6, UP1, UPT, UR12, 0x20, URZ ;  /* 0x000000200c067890 */ /* 0x001fe4000ff3e0ff */
[----:B------:R-:W-:Y:S02]  /*01b0*/  UIADD3 UR4, UP2, UPT, UR14, 0x20, URZ ;  /* 0x000000200e047890 */ /* 0x000fe4000ff5e0ff */
[----:B------:R-:W-:Y:S02]  /*01c0*/  UIADD3.X UR7, UPT, UPT, URZ, UR13, URZ, UP1, !UPT ;  /* 0x0000000dff077290 */ /* 0x000fe40008ffe4ff */
[----:B------:R-:W-:Y:S01]  /*01d0*/  MOV R2, UR6 ;  /* 0x0000000600027c02 */ /* 0x000fe20008000f00 */
[----:B------:R-:W-:-:S03]  /*01e0*/  UIADD3.X UR5, UPT, UPT, URZ, UR15, URZ, UP2, !UPT ;  /* 0x0000000fff057290 */ /* 0x000fc600097fe4ff */
[----:B------:R-:W-:-:S09]  /*01f0*/  MOV R3, UR7 ;  /* 0x0000000700037c02 */ /* 0x000fd20008000f00 */
.L_x_2:
[----:B------:R-:W-:Y:S01]  /*0200*/  MOV R4, UR4 ;  /* 0x0000000400047c02 */ /* 0x000fe20008000f00 */
[----:B------:R-:W2:Y:S01]  /*0210*/  LDG.E R16, desc[UR16][R2.64+-0x20] ;  /* 0xffffe01002107981 */ /* 0x000ea2000c1e1900 */
[----:B------:R-:W-:-:S03]  /*0220*/  MOV R5, UR5 ;  /* 0x0000000500057c02 */ /* 0x000fc60008000f00 */
[----:B------:R-:W3:Y:S01]  /*0230*/  LDG.E R18, desc[UR16][R2.64+-0x1c] ;  /* 0xffffe41002127981 */ /* 0x000ee2000c1e1900 */
[----:B------:R-:W-:-:S03]  /*0240*/  IMAD.WIDE R4, R6, 0x4, R4 ;  /* 0x0000000406047825 */ /* 0x000fc600078e0204 */
[----:B------:R-:W4:Y:S04]  /*0250*/  LDG.E R19, desc[UR16][R2.64+-0x18] ;  /* 0xffffe81002137981 */ /* 0x000f28000c1e1900 */
[----:B------:R-:W2:Y:S04]  /*0260*/  LDG.E R17, desc[UR16][R4.64+-0x20] ;  /* 0xffffe01004117981 */ /* 0x000ea8000c1e1900 */
[----:B------:R-:W3:Y:S04]  /*0270*/  LDG.E R25, desc[UR16][R4.64+-0x1c] ;  /* 0xffffe41004197981 */ /* 0x000ee8000c1e1900 */
[----:B------:R-:W4:Y:S04]  /*0280*/  LDG.E R20, desc[UR16][R4.64+-0x18] ;  /* 0xffffe81004147981 */ /* 0x000f28000c1e1900 */
[----:B------:R-:W5:Y:S04]  /*0290*/  LDG.E R22, desc[UR16][R2.64+-0x14] ;  /* 0xffffec1002167981 */ /* 0x000f68000c1e1900 */
        /* <DEDUP_REMOVED lines=8> */
[----:B------:R-:W5:Y:S01]  /*0320*/  LDG.E R14, desc[UR16][R4.64+-0x4] ;  /* 0xfffffc10040e7981 */ /* 0x000f62000c1e1900 */
[----:B--2---:R-:W-:-:S03]  /*0330*/  FFMA R17, R16, R17, R15 ;  /* 0x0000001110117223 */ /* 0x004fc6000000000f */
[----:B------:R-:W2:Y:S04]  /*0340*/  LDG.E R15, desc[UR16][R2.64] ;  /* 0x00000010020f7981 */ /* 0x000ea8000c1e1900 */
[----:B------:R-:W2:Y:S01]  /*0350*/  LDG.E R16, desc[UR16][R4.64] ;  /* 0x0000001004107981 */ /* 0x000ea2000c1e1900 */
[----:B---3--:R-:W-:-:S03]  /*0360*/  FFMA R26, R18, R25, R17 ;  /* 0x00000019121a7223 */ /* 0x008fc60000000011 */
[----:B------:R-:W3:Y:S01]  /*0370*/  LDG.E R17, desc[UR16][R2.64+0x4] ;  /* 0x0000041002117981 */ /* 0x000ee2000c1e1900 */
[----:B----4-:R-:W-:-:S03]  /*0380*/  FFMA R25, R19, R20, R26 ;  /* 0x0000001413197223 */ /* 0x010fc6000000001a */
[----:B------:R-:W3:Y:S04]  /*0390*/  LDG.E R18, desc[UR16][R4.64+0x4] ;  /* 0x0000041004127981 */ /* 0x000ee8000c1e1900 */
[----:B------:R-:W4:Y:S01]  /*03a0*/  LDG.E R19, desc[UR16][R2.64+0x8] ;  /* 0x0000081002137981 */ /* 0x000f22000c1e1900 */
[----:B-----5:R-:W-:-:S03]  /*03b0*/  FFMA R26, R22, R21, R25 ;  /* 0x00000015161a7223 */ /* 0x020fc60000000019 */
[----:B------:R-:W4:Y:S04]  /*03c0*/  LDG.E R20, desc[UR16][R4.64+0x8] ;  /* 0x0000081004147981 */ /* 0x000f28000c1e1900 */
[----:B------:R-:W5:Y:S01]  /*03d0*/  LDG.E R21, desc[UR16][R2.64+0xc] ;  /* 0x00000c1002157981 */ /* 0x000f62000c1e1900 */
[----:B------:R-:W-:-:S03]  /*03e0*/  FFMA R26, R23, R24, R26 ;  /* 0x00000018171a7223 */ /* 0x000fc6000000001a */
[----:B------:R-:W5:Y:S04]  /*03f0*/  LDG.E R22, desc[UR16][R4.64+0xc] ;  /* 0x00000c1004167981 */ /* 0x000f68000c1e1900 */
[----:B------:R-:W5:Y:S01]  /*0400*/  LDG.E R23, desc[UR16][R2.64+0x10] ;  /* 0x0000101002177981 */ /* 0x000f62000c1e1900 */
[----:B------:R-:W-:-:S03]  /*0410*/  FFMA R26, R9, R10, R26 ;  /* 0x0000000a091a7223 */ /* 0x000fc6000000001a */
[----:B------:R-:W5:Y:S04]  /*0420*/  LDG.E R24, desc[UR16][R4.64+0x10] ;  /* 0x0000101004187981 */ /* 0x000f68000c1e1900 */
[----:B------:R-:W5:Y:S01]  /*0430*/  LDG.E R9, desc[UR16][R2.64+0x14] ;  /* 0x0000141002097981 */ /* 0x000f62000c1e1900 */
[----:B------:R-:W-:-:S03]  /*0440*/  FFMA R28, R11, R12, R26 ;  /* 0x0000000c0b1c7223 */ /* 0x000fc6000000001a */
[----:B------:R-:W5:Y:S04]  /*0450*/  LDG.E R10, desc[UR16][R4.64+0x14] ;  /* 0x00001410040a7981 */ /* 0x000f68000c1e1900 */
[----:B------:R-:W5:Y:S04]  /*0460*/  LDG.E R12, desc[UR16][R2.64+0x18] ;  /* 0x00001810020c7981 */ /* 0x000f68000c1e1900 */
[----:B------:R-:W5:Y:S04]  /*0470*/  LDG.E R11, desc[UR16][R4.64+0x18] ;  /* 0x00001810040b7981 */ /* 0x000f68000c1e1900 */
[----:B------:R-:W5:Y:S04]  /*0480*/  LDG.E R26, desc[UR16][R4.64+0x1c] ;  /* 0x00001c10041a7981 */ /* 0x000f68000c1e1900 */
[----:B------:R0:W5:Y:S01]  /*0490*/  LDG.E R25, desc[UR16][R2.64+0x1c] ;  /* 0x00001c1002197981 */ /* 0x000162000c1e1900 */
[----:B------:R-:W-:Y:S01]  /*04a0*/  FFMA R14, R13, R14, R28 ;  /* 0x0000000e0d0e7223 */ /* 0x000fe2000000001c */
[----:B------:R-:W-:-:S04]  /*04b0*/  UIADD3 UR11, UPT, UPT, UR11, 0x10, URZ ;  /* 0x000000100b0b7890 */ /* 0x000fc8000fffe0ff */
[----:B------:R-:W-:Y:S01]  /*04c0*/  UISETP.NE.AND UP1, UPT, UR11, URZ, UPT ;  /* 0x000000ff0b00728c */ /* 0x000fe2000bf25270 */
[----:B0-----:R-:W-:Y:S02]  /*04d0*/  IADD3 R2, P0, PT, R2, 0x40, RZ ;  /* 0x0000004002027810 */ /* 0x001fe40007f1e0ff */
[----:B------:R-:W-:Y:S02]  /*04e0*/  IADD3 R6, PT, PT, R6, 0x10, RZ ;  /* 0x0000001006067810 */ /* 0x000fe40007ffe0ff */
[----:B------:R-:W-:Y:S01]  /*04f0*/  IADD3.X R3, PT, PT, RZ, R3, RZ, P0, !PT ;  /* 0x00000003ff037210 */ /* 0x000fe200007fe4ff */
[----:B--2---:R-:W-:-:S04]  /*0500*/  FFMA R14, R15, R16, R14 ;  /* 0x000000100f0e7223 */ /* 0x004fc8000000000e */
[----:B---3--:R-:W-:-:S04]  /*0510*/  FFMA R14, R17, R18, R14 ;  /* 0x00000012110e7223 */ /* 0x008fc8000000000e */
[----:B----4-:R-:W-:-:S04]  /*0520*/  FFMA R14, R19, R20, R14 ;  /* 0x00000014130e7223 */ /* 0x010fc8000000000e */
[----:B-----5:R-:W-:-:S04]  /*0530*/  FFMA R14, R21, R22, R14 ;  /* 0x00000016150e7223 */ /* 0x020fc8000000000e */
[----:B------:R-:W-:-:S04]  /*0540*/  FFMA R14, R23, R24, R14 ;  /* 0x00000018170e7223 */ /* 0x000fc8000000000e */
[----:B------:R-:W-:-:S04]  /*0550*/  FFMA R9, R9, R10, R14 ;  /* 0x0000000a09097223 */ /* 0x000fc8000000000e */
[----:B------:R-:W-:-:S04]  /*0560*/  FFMA R12, R12, R11, R9 ;  /* 0x0000000b0c0c7223 */ /* 0x000fc80000000009 */
[----:B------:R-:W-:Y:S01]  /*0570*/  FFMA R15, R25, R26, R12 ;  /* 0x0000001a190f7223 */ /* 0x000fe2000000000c */
[----:B------:R-:W-:Y:S06]  /*0580*/  BRA.U UP1, `(.L_x_2) ;  /* 0xfffffffd011c7547 */ /* 0x000fec000b83ffff */
.L_x_1:
[----:B------:R-:W-:Y:S05]  /*0590*/  BRA.U !UP0, `(.L_x_0) ;  /* 0x0000000508307547 */ /* 0x000fea000b800000 */
[----:B------:R-:W-:Y:S02]  /*05a0*/  UISETP.GE.U32.AND UP0, UPT, UR9, 0x8, UPT ;  /* 0x000000080900788c */ /* 0x000fe4000bf06070 */
[----:B------:R-:W-:-:S04]  /*05b0*/  ULOP3.LUT UR5, UR8, 0x7, URZ, 0xc0, !UPT ;  /* 0x0000000708057892 */ /* 0x000fc8000f8ec0ff */
[----:B------:R-:W-:-:S03]  /*05c0*/  UISETP.NE.AND UP1, UPT, UR5, URZ, UPT ;  /* 0x000000ff0500728c */ /* 0x000fc6000bf25270 */
[----:B------:R-:W-:Y:S08]  /*05d0*/  BRA.U !UP0, `(.L_x_3) ;  /* 0x0000000108787547 */ /* 0x000ff0000b800000 */
[----:B------:R-:W0:Y:S01]  /*05e0*/  LDC.64 R2, c[0x0][0x388] ;  /* 0x0000e200ff027b82 */ /* 0x000e220000000a00 */
[----:B------:R-:W-:-:S07]  /*05f0*/  IADD3 R9, PT, PT, R7, R8, RZ ;  /* 0x0000000807097210 */ /* 0x000fce0007ffe0ff */
[----:B------:R-:W1:Y:S01]  /*0600*/  LDC.64 R4, c[0x0][0x380] ;  /* 0x0000e000ff047b82 */ /* 0x000e620000000a00 */
[----:B0-----:R-:W-:-:S05]  /*0610*/  IMAD.WIDE R2, R9, 0x4, R2 ;  /* 0x0000000409027825 */ /* 0x001fca00078e0202 */
[----:B------:R-:W2:Y:S01]  /*0620*/  LDG.E R11, desc[UR16][R2.64] ;  /* 0x00000010020b7981 */ /* 0x000ea2000c1e1900 */
[----:B-1----:R-:W-:-:S03]  /*0630*/  IMAD.WIDE.U32 R4, R8, 0x4, R4 ;  /* 0x0000000408047825 */ /* 0x002fc600078e0004 */
[----:B------:R-:W3:Y:S04]  /*0640*/  LDG.E R12, desc[UR16][R2.64+0x4] ;  /* 0x00000410020c7981 */ /* 0x000ee8000c1e1900 */
[----:B------:R-:W2:Y:S04]  /*0650*/  LDG.E R10, desc[UR16][R4.64] ;  /* 0x00000010040a7981 */ /* 0x000ea8000c1e1900 */
[----:B------:R-:W3:Y:S04]  /*0660*/  LDG.E R13, desc[UR16][R4.64+0x4] ;  /* 0x00000410040d7981 */ /* 0x000ee8000c1e1900 */
[----:B------:R-:W4:Y:S04]  /*0670*/  LDG.E R14, desc[UR16][R2.64+0x8] ;  /* 0x00000810020e7981 */ /* 0x000f28000c1e1900 */
        /* <DEDUP_REMOVED lines=11> */
[----:B------:R-:W-:Y:S01]  /*0730*/  IADD3 R8, PT, PT, R8, 0x8, RZ ;  /* 0x0000000808087810 */ /* 0x000fe20007ffe0ff */
[----:B--2---:R-:W-:-:S04]  /*0740*/  FFMA R10, R10, R11, R15 ;  /* 0x0000000b0a0a7223 */ /* 0x004fc8000000000f */
[----:B---3--:R-:W-:-:S04]  /*0750*/  FFMA R10, R13, R12, R10 ;  /* 0x0000000c0d0a7223 */ /* 0x008fc8000000000a */
[----:B----4-:R-:W-:-:S04]  /*0760*/  FFMA R10, R17, R14, R10 ;  /* 0x0000000e110a7223 */ /* 0x010fc8000000000a */
[----:B-----5:R-:W-:-:S04]  /*0770*/  FFMA R10, R19, R16, R10 ;  /* 0x00000010130a7223 */ /* 0x020fc8000000000a */
[----:B------:R-:W-:-:S04]  /*0780*/  FFMA R10, R21, R18, R10 ;  /* 0x00000012150a7223 */ /* 0x000fc8000000000a */
[----:B------:R-:W-:-:S04]  /*0790*/  FFMA R23, R23, R20, R10 ;  /* 0x0000001417177223 */ /* 0x000fc8000000000a */
[----:B------:R-:W-:-:S04]  /*07a0*/  FFMA R6, R6, R9, R23 ;  /* 0x0000000906067223 */ /* 0x000fc80000000017 */
[----:B------:R-:W-:-:S07]  /*07b0*/  FFMA R15, R25, R22, R6 ;  /* 0x00000016190f7223 */ /* 0x000fce0000000006 */
.L_x_3:
        /* <DEDUP_REMOVED lines=17> */
[----:B------:R-:W5:Y:S01]  /*08d0*/  LDG.E R17, desc[UR16][R2.64+0xc] ;  /* 0x00000c1002117981 */ /* 0x000f62000c1e1900 */
[----:B------:R-:W-:Y:S01]  /*08e0*/  IADD3 R8, PT, PT, R8, 0x4, RZ ;  /* 0x0000000408087810 */ /* 0x000fe20007ffe0ff */
[----:B--2---:R-:W-:-:S04]  /*08f0*/  FFMA R6, R6, R9, R15 ;  /* 0x0000000906067223 */ /* 0x004fc8000000000f */
[----:B---3--:R-:W-:-:S04]  /*0900*/  FFMA R6, R11, R10, R6 ;  /* 0x0000000a0b067223 */ /* 0x008fc80000000006 */
[----:B----4-:R-:W-:-:S04]  /*0910*/  FFMA R6, R13, R12, R6 ;  /* 0x0000000c0d067223 */ /* 0x010fc80000000006 */
[----:B-----5:R-:W-:-:S07]  /*0920*/  FFMA R15, R17, R14, R6 ;  /* 0x0000000e110f7223 */ /* 0x020fce0000000006 */
.L_x_4:
[----:B------:R-:W-:Y:S05]  /*0930*/  BRA.U !UP1, `(.L_x_0) ;  /* 0x0000000109487547 */ /* 0x000fea000b800000 */
[----:B------:R-:W0:Y:S01]  /*0940*/  LDC.64 R2, c[0x0][0x380] ;  /* 0x0000e000ff027b82 */ /* 0x000e220000000a00 */
[----:B------:R-:W-:Y:S01]  /*0950*/  IADD3 R7, PT, PT, R7, R8, RZ ;  /* 0x0000000807077210 */ /* 0x000fe20007ffe0ff */
[----:B------:R-:W-:-:S06]  /*0960*/  UIADD3 UR4, UPT, UPT, -UR4, URZ, URZ ;  /* 0x000000ff04047290 */ /* 0x000fcc000fffe1ff */
[----:B------:R-:W1:Y:S01]  /*0970*/  LDC.64 R10, c[0x0][0x388] ;  /* 0x0000e200ff0a7b82 */ /* 0x000e620000000a00 */
[----:B0-----:R-:W-:-:S03]  /*0980*/  IMAD.WIDE.U32 R2, R8, 0x4, R2 ;  /* 0x0000000408027825 */ /* 0x001fc600078e0002 */
[----:B------:R-:W-:Y:S02]  /*0990*/  MOV R6, R2 ;  /* 0x0000000200067202 */ /* 0x000fe40000000f00 */
[----:B------:R-:W-:-:S07]  /*09a0*/  MOV R5, R3 ;  /* 0x0000000300057202 */ /* 0x000fce0000000f00 */
.L_x_5:
[----:B-1----:R-:W-:Y:S01]  /*09b0*/  IMAD.WIDE R2, R7, 0x4, R10 ;  /* 0x0000000407027825 */ /* 0x002fe200078e020a */
[----:B------:R-:W-:-:S05]  /*09c0*/  MOV R4, R6 ;  /* 0x0000000600047202 */ /* 0x000fca0000000f00 */
[----:B------:R-:W2:Y:S04]  /*09d0*/  LDG.E R2, desc[UR16][R2.64] ;  /* 0x0000001002027981 */ /* 0x000ea8000c1e1900 */
[----:B------:R0:W2:Y:S01]  /*09e0*/  LDG.E R4, desc[UR16][R4.64] ;  /* 0x0000001004047981 */ /* 0x0000a2000c1e1900 */
[----:B------:R-:W-:Y:S01]  /*09f0*/  UIADD3 UR4, UPT, UPT, UR4, 0x1, URZ ;  /* 0x0000000104047890 */ /* 0x000fe2000fffe0ff */
[----:B------:R-:W-:Y:S02]  /*0a00*/  IADD3 R6, P0, PT, R6, 0x4, RZ ;  /* 0x0000000406067810 */ /* 0x000fe40007f1e0ff */
[----:B------:R-:W-:Y:S01]  /*0a10*/  IADD3 R7, PT, PT, R7, 0x1, RZ ;  /* 0x0000000107077810 */ /* 0x000fe20007ffe0ff */
[----:B------:R-:W-:Y:S01]  /*0a20*/  UISETP.NE.AND UP0, UPT, UR4, URZ, UPT ;  /* 0x000000ff0400728c */ /* 0x000fe2000bf05270 */
[----:B0-----:R-:W-:Y:S01]  /*0a30*/  IADD3.X R5, PT, PT, RZ, R5, RZ, P0, !PT ;  /* 0x00000005ff057210 */ /* 0x001fe200007fe4ff */
[----:B--2---:R-:W-:-:S07]  /*0a40*/  FFMA R15, R4, R2, R15 ;  /* 0x00000002040f7223 */ /* 0x004fce000000000f */
[----:B------:R-:W-:Y:S05]  /*0a50*/  BRA.U UP0, `(.L_x_5) ;  /* 0xfffffffd00d47547 */ /* 0x000fea000b83ffff */
.L_x_0:
[----:B------:R-:W0:Y:S02]  /*0a60*/  LDC.64 R2, c[0x0][0x390] ;  /* 0x0000e400ff027b82 */ /* 0x000e240000000a00 */
[----:B0-----:R-:W-:-:S05]  /*0a70*/  IMAD.WIDE R2, R0, 0x4, R2 ;  /* 0x0000000400027825 */ /* 0x001fca00078e0202 */
[----:B------:R-:W-:Y:S01]  /*0a80*/  STG.E desc[UR16][R2.64], R15 ;  /* 0x0000000f02007986 */ /* 0x000fe2000c101910 */
[----:B------:R-:W-:Y:S05]  /*0a90*/  EXIT ;  /* 0x000000000000794d */ /* 0x000fea0003800000 */
.L_x_6:
[----:B------:R-:W-:-:S00]  /*0aa0*/  BRA `(.L_x_6) ;  /* 0xfffffffc00fc7947 */ /* 0x000fc0000383ffff */
[----:B------:R-:W-:-:S00]  /*0ab0*/  NOP ;  /* 0x0000000000007918 */ /* 0x000fc00000000000 */
        /* <DEDUP_REMOVED lines=12> */
.L_x_133:


//--------------------- .text._Z13ffnDownKernelPKfS0_S0_PfS0_iii --------------------------
	.section	.text._Z13ffnDownKernelPKfS0_S0_PfS0_iii,"ax",@progbits
	.align	128
        .global         _Z13ffnDownKernelPKfS0_S0_PfS0_iii
        .type           _Z13ffnDownKernelPKfS0_S0_PfS0_iii,@function
        .size           _Z13ffnDownKernelPKfS0_S0_PfS0_iii,(.L_x_134 - _Z13ffnDownKernelPKfS0_S0_PfS0_iii)
        .other          _Z13ffnDownKernelPKfS0_S0_PfS0_iii,@"STO_CUDA_ENTRY STV_DEFAULT"
_Z13ffnDownKernelPKfS0_S0_PfS0_iii:
.text._Z13ffnDownKernelPKfS0_S0_PfS0_iii:
[----:B------:R-:W-:Y:S01]  /*0000*/  LDC R1, c[0x0][0x37c] ;  /* 0x0000df00ff017b82 */ /* 0x000fe20000000800 */
[----:B------:R-:W0:Y:S07]  /*0010*/  S2R R2, SR_TID.X ;  /* 0x0000000000027919 */ /* 0x000e2e0000002100 */
[----:B------:R-:W0:Y:S08]  /*0020*/  S2UR UR4, SR_CTAID.X ;  /* 0x00000000000479c3 */ /* 0x000e300000002500 */
[----:B------:R-:W0:Y:S08]  /*0030*/  LDC R7, c[0x0][0x360] ;  /* 0x0000d800ff077b82 */ /* 0x000e300000000800 */
[----:B------:R-:W1:Y:S08]  /*0040*/  LDC R0, c[0x0][0x3b0] ;  /* 0x0000ec00ff007b82 */ /* 0x000e700000000800 */
[----:B------:R-:W2:Y:S08]  /*0050*/  S2UR UR13, SR_CTAID.Y ;  /* 0x00000000000d79c3 */ /* 0x000eb00000002600 */
[----:B------:R-:W2:Y:S01]  /*0060*/  LDC R3, c[0x0][0x3a8] ;  /* 0x0000ea00ff037b82 */ /* 0x000ea20000000800 */
[----:B0-----:R-:W-:-:S05]  /*0070*/  IMAD R7, R7, UR4, R2 ;  /* 0x0000000407077c24 */ /* 0x001fca000f8e0202 */
[----:B-1----:R-:W-:-:S04]  /*0080*/  ISETP.GE.AND P0, PT, R7, R0, PT ;  /* 0x000000000700720c */ /* 0x002fc80003f06270 */
[----:B--2---:R-:W-:-:S13]  /*0090*/  ISETP.LE.OR P0, PT, R3, UR13, P0 ;  /* 0x0000000d03007c0c */ /* 0x004fda0008703670 */
[----:B------:R-:W-:Y:S05]  /*00a0*/  @P0 EXIT ;  /* 0x000000000000094d */ /* 0x000fea0003800000 */
[----:B------:R-:W0:Y:S01]  /*00b0*/  LDCU.64 UR4, c[0x0][0x390] ;  /* 0x00007200ff0477ac */ /* 0x000e220008000a00 */
[----:B------:R-:W-:Y:S01]  /*00c0*/  HFMA2 R14, -RZ, RZ, 0, 0 ;  /* 0x00000000ff0e7431 */ /* 0x000fe200000001ff */
[----:B------:R-:W1:Y:S01]  /*00d0*/  LDCU.64 UR14, c[0x0][0x358] ;  /* 0x00006b00ff0e77ac */ /* 0x000e620008000a00 */
[----:B0-----:R-:W-:-:S04]  /*00e0*/  UISETP.NE.U32.AND UP0, UPT, UR4, URZ, UPT ;  /* 0x000000ff0400728c */ /* 0x001fc8000bf05070 */
[----:B------:R-:W-:-:S09]  /*00f0*/  UISETP.NE.AND.EX UP0, UPT, UR5, URZ, UPT, UP0 ;  /* 0x000000ff0500728c */ /* 0x000fd2000bf05300 */
[----:B-1----:R-:W-:Y:S05]  /*0100*/  BRA.U !UP0, `(.L_x_7) ;  /* 0x00000001080c7547 */ /* 0x002fea000b800000 */
[----:B------:R-:W0:Y:S02]  /*0110*/  LDC.64 R14, c[0x0][0x390] ;  /* 0x0000e400ff0e7b82 */ /* 0x000e240000000a00 */
[----:B0-----:R-:W-:-:S06]  /*0120*/  IMAD.WIDE R14, R7, 0x4, R14 ;  /* 0x00000004070e7825 */ /* 0x001fcc00078e020e */
[----:B------:R0:W5:Y:S02]  /*0130*/  LDG.E R14, desc[UR14][R14.64] ;  /* 0x0000000e0e0e7981 */ /* 0x000164000c1e1900 */
.L_x_7:
[----:B------:R-:W1:Y:S02]  /*0140*/  LDCU UR7, c[0x0][0x3ac] ;  /* 0x00007580ff0777ac */ /* 0x000e640008000800 */
[----:B-1----:R-:W-:-:S09]  /*0150*/  UISETP.GE.AND UP0, UPT, UR7, 0x1, UPT ;  /* 0x000000010700788c */ /* 0x002fd2000bf06270 */
[----:B------:R-:W-:Y:S05]  /*0160*/  BRA.U !UP0, `(.L_x_8) ;  /* 0x0000000908a07547 */ /* 0x000fea000b800000 */
[----:B------:R-:W-:Y:S02]  /*0170*/  UISETP.GE.U32.AND UP1, UPT, UR7, 0x10, UPT ;  /* 0x000000100700788c */ /* 0x000fe4000bf26070 */
[----:B------:R-:W-:Y:S01]  /*0180*/  IMAD R6, R7, UR7, RZ ;  /* 0x0000000707067c24 */ /* 0x000fe2000f8e02ff */
[----:B------:R-:W-:Y:S01]  /*0190*/  ULOP3.LUT UR11, UR7, 0xf, URZ, 0xc0, !UPT ;  /* 0x0000000f070b7892 */ /* 0x000fe2000f8ec0ff */
[----:B------:R-:W-:Y:S01]  /*01a0*/  MOV R9, RZ ;  /* 0x000000ff00097202 */ /* 0x000fe20000000f00 */
[----:B------:R-:W-:Y:S02]  /*01b0*/  UIMAD UR10, UR13, UR7, URZ ;  /* 0x000000070d0a72a4 */ /* 0x000fe4000f8e02ff */
[----:B------:R-:W-:Y:S02]  /*01c0*/  UISETP.NE.AND UP0, UPT, UR11, URZ, UPT ;  /* 0x000000ff0b00728c */ /* 0x000fe4000bf05270 */
[----:B------:R-:W-:Y:S09]  /*01d0*/  BRA.U !UP1, `(.L_x_9) ;  /* 0x0000000509187547 */ /* 0x000ff2000b800000 */
[----:B------:R-:W1:Y:S01]  /*01e0*/  LDCU.64 UR4, c[0x0][0x380] ;  /* 0x00007000ff0477ac */ /* 0x000e620008000a00 */
[----:B------:R-:W-:Y:S01]  /*01f0*/  MOV R8, R6 ;  /* 0x0000000600087202 */ /* 0x000fe20000000f00 */
[----:B------:R-:W2:Y:S01]  /*0200*/  LDCU.64 UR8, c[0x0][0x388] ;  /* 0x00007100ff0877ac */ /* 0x000ea20008000a00 */
[----:B------:R-:W-:-:S06]  /*0210*/  ULOP3.LUT UR12, UR7, 0x7ffffff0, URZ, 0xc0, !UPT ;  /* 0x7ffffff0070c7892 */ /* 0x000fcc000f8ec0ff */
[----:B------:R-:W-:Y:S01]  /*0220*/  MOV R9, UR12 ;  /* 0x0000000c00097c02 */ /* 0x000fe20008000f00 */
[----:B-1----:R-:W-:-:S04]  /*0230*/  UIMAD.WIDE.U32 UR4, UR10, 0x4, UR4 ;  /* 0x000000040a0478a5 */ /* 0x002fc8000f8e0004 */
[----:B------:R-:W-:Y:S02]  /*0240*/  UIADD3 UR16, UP1, UPT, UR4, 0x20, URZ ;  /* 0x0000002004107890 */ /* 0x000fe4000ff3e0ff */
[----:B--2---:R-:W-:Y:S02]  /*0250*/  UIADD3 UR4, UP2, UPT, UR8, 0x20, URZ ;  /* 0x0000002008047890 */ /* 0x004fe4000ff5e0ff */
[----:B------:R-:W-:Y:S02]  /*0260*/  UIADD3.X UR6, UPT, UPT, URZ, UR5, URZ, UP1, !UPT ;  /* 0x00000005ff067290 */ /* 0x000fe40008ffe4ff */
[----:B------:R-:W-:Y:S01]  /*0270*/  MOV R2, UR16 ;  /* 0x0000001000027c02 */ /* 0x000fe20008000f00 */
[----:B------:R-:W-:Y:S02]  /*0280*/  UIADD3 UR8, UPT, UPT, -UR12, URZ, URZ ;  /* 0x000000ff0c087290 */ /* 0x000fe4000fffe1ff */
[----:B------:R-:W-:Y:S01]  /*0290*/  UIADD3.X UR5, UPT, UPT, URZ, UR9, URZ, UP2, !UPT ;  /* 0x00000009ff057290 */ /* 0x000fe200097fe4ff */
[----:B------:R-:W-:-:S11]  /*02a0*/  MOV R3, UR6 ;  /* 0x0000000600037c02 */ /* 0x000fd60008000f00 */
.L_x_10:
[----:B------:R-:W-:Y:S01]  /*02b0*/  MOV R4, UR4 ;  /* 0x0000000400047c02 */ /* 0x000fe20008000f00 */
[----:B0-----:R-:W2:Y:S01]  /*02c0*/  LDG.E R15, desc[UR14][R2.64+-0x20] ;  /* 0xffffe00e020f7981 */ /* 0x001ea2000c1e1900 */
[----:B------:R-:W-:-:S03]  /*02d0*/  MOV R5, UR5 ;  /* 0x0000000500057c02 */ /* 0x000fc60008000f00 */
[----:B------:R-:W3:Y:S01]  /*02e0*/  LDG.E R17, desc[UR14][R2.64+-0x1c] ;  /* 0xffffe40e02117981 */ /* 0x000ee2000c1e1900 */
[----:B------:R-:W-:-:S03]  /*02f0*/  IMAD.WIDE R4, R8, 0x4, R4 ;  /* 0x0000000408047825 */ /* 0x000fc600078e0204 */
[----:B------:R-:W4:Y:S04]  /*0300*/  LDG.E R19, desc[UR14][R2.64+-0x18] ;  /* 0xffffe80e02137981 */ /* 0x000f28000c1e1900 */
[----:B------:R-:W2:Y:S04]  /*0310*/  LDG.E R16, desc[UR14][R4.64+-0x20] ;  /* 0xffffe00e04107981 */ /* 0x000ea8000c1e1900 */
[----:B------:R-:W3:Y:S04]  /*0320*/  LDG.E R24, desc[UR14][R4.64+-0x1c] ;  /* 0xffffe40e04187981 */ /* 0x000ee8000c1e1900 */
[----:B------:R-:W4:Y:S04]  /*0330*/  LDG.E R18, desc[UR14][R4.64+-0x18] ;  /* 0xffffe80e04127981 */ /* 0x000f28000c1e1900 */
        /* <DEDUP_REMOVED lines=9> */
[----:B------:R-:W4:Y:S01]  /*03d0*/  LDG.E R26, desc[UR14][R2.64+0x1c] ;  /* 0x00001c0e021a7981 */ /* 0x000f22000c1e1900 */
[----:B--2--5:R-:W-:-:S03]  /*03e0*/  FFMA R16, R15, R16, R14 ;  /* 0x000000100f107223 */ /* 0x024fc6000000000e */
[----:B------:R-:W2:Y:S01]  /*03f0*/  LDG.E R15, desc[UR14][R2.64+-0x4] ;  /* 0xfffffc0e020f7981 */ /* 0x000ea2000c1e1900 */
[----:B---3--:R-:W-:-:S03]  /*0400*/  FFMA R24, R17, R24, R16 ;  /* 0x0000001811187223 */ /* 0x008fc60000000010 */
[----:B------:R-:W2:Y:S01]  /*0410*/  LDG.E R14, desc[UR14][R4.64+-0x4] ;  /* 0xfffffc0e040e7981 */ /* 0x000ea2000c1e1900 */
[----:B----4-:R-:W-:-:S03]  /*0420*/  FFMA R25, R19, R18, R24 ;  /* 0x0000001213197223 */ /* 0x010fc60000000018 */
[----:B------:R-:W3:Y:S04]  /*0430*/  LDG.E R16, desc[UR14][R2.64] ;  /* 0x0000000e02107981 */ /* 0x000ee8000c1e1900 */
[----:B------:R-:W3:Y:S01]  /*0440*/  LDG.E R17, desc[UR14][R4.64] ;  /* 0x0000000e04117981 */ /* 0x000ee2000c1e1900 */
[----:B------:R-:W-:-:S03]  /*0450*/  FFMA R25, R20, R21, R25 ;  /* 0x0000001514197223 */ /* 0x000fc60000000019 */
[----:B------:R-:W4:Y:S04]  /*0460*/  LDG.E R18, desc[UR14][R2.64+0x4] ;  /* 0x0000040e02127981 */ /* 0x000f28000c1e1900 */
[----:B------:R-:W4:Y:S01]  /*0470*/  LDG.E R19, desc[UR14][R4.64+0x4] ;  /* 0x0000040e04137981 */ /* 0x000f22000c1e1900 */
[----:B------:R-:W-:-:S03]  /*0480*/  FFMA R25, R22, R23, R25 ;  /* 0x0000001716197223 */ /* 0x000fc60000000019 */
[----:B------:R-:W4:Y:S04]  /*0490*/  LDG.E R20, desc[UR14][R2.64+0x8] ;  /* 0x0000080e02147981 */ /* 0x000f28000c1e1900 */
[----:B------:R-:W4:Y:S01]  /*04a0*/  LDG.E R21, desc[UR14][R4.64+0x8] ;  /* 0x0000080e04157981 */ /* 0x000f22000c1e1900 */
[----:B------:R-:W-:-:S03]  /*04b0*/  FFMA R25, R10, R11, R25 ;  /* 0x0000000b0a197223 */ /* 0x000fc60000000019 */
[----:B------:R-:W4:Y:S04]  /*04c0*/  LDG.E R22, desc[UR14][R2.64+0xc] ;  /* 0x00000c0e02167981 */ /* 0x000f28000c1e1900 */
[----:B------:R-:W4:Y:S04]  /*04d0*/  LDG.E R23, desc[UR14][R4.64+0xc] ;  /* 0x00000c0e04177981 */ /* 0x000f28000c1e1900 */
[----:B------:R-:W4:Y:S01]  /*04e0*/  LDG.E R10, desc[UR14][R2.64+0x10] ;  /* 0x0000100e020a7981 */ /* 0x000f22000c1e1900 */
[----:B------:R-:W-:-:S03]  /*04f0*/  FFMA R28, R12, R13, R25 ;  /* 0x0000000d0c1c7223 */ /* 0x000fc60000000019 */
[----:B------:R-:W4:Y:S04]  /*0500*/  LDG.E R11, desc[UR14][R4.64+0x10] ;  /* 0x0000100e040b7981 */ /* 0x000f28000c1e1900 */
[----:B------:R-:W4:Y:S04]  /*0510*/  LDG.E R24, desc[UR14][R2.64+0x14] ;  /* 0x0000140e02187981 */ /* 0x000f28000c1e1900 */
[----:B------:R-:W4:Y:S04]  /*0520*/  LDG.E R25, desc[UR14][R4.64+0x14] ;  /* 0x0000140e04197981 */ /* 0x000f28000c1e1900 */
[----:B------:R0:W4:Y:S04]  /*0530*/  LDG.E R13, desc[UR14][R2.64+0x18] ;  /* 0x0000180e020d7981 */ /* 0x000128000c1e1900 */
[----:B------:R-:W4:Y:S01]  /*0540*/  LDG.E R12, desc[UR14][R4.64+0x18] ;  /* 0x0000180e040c7981 */ /* 0x000f22000c1e1900 */
        /* <DEDUP_REMOVED lines=8> */
[----:B------:R-:W-:-:S04]  /*05d0*/  FFMA R15, R20, R21, R15 ;  /* 0x00000015140f7223 */ /* 0x000fc8000000000f */
[----:B------:R-:W-:-:S04]  /*05e0*/  FFMA R15, R22, R23, R15 ;  /* 0x00000017160f7223 */ /* 0x000fc8000000000f */
[----:B------:R-:W-:-:S04]  /*05f0*/  FFMA R11, R10, R11, R15 ;  /* 0x0000000b0a0b7223 */ /* 0x000fc8000000000f */
[----:B------:R-:W-:-:S04]  /*0600*/  FFMA R24, R24, R25, R11 ;  /* 0x0000001918187223 */ /* 0x000fc8000000000b */
[----:B------:R-:W-:-:S04]  /*0610*/  FFMA R13, R13, R12, R24 ;  /* 0x0000000c0d0d7223 */ /* 0x000fc80000000018 */
[----:B------:R-:W-:Y:S01]  /*0620*/  FFMA R14, R26, R27, R13 ;  /* 0x0000001b1a0e7223 */ /* 0x000fe2000000000d */
[----:B------:R-:W-:Y:S06]  /*0630*/  BRA.U UP1, `(.L_x_10) ;  /* 0xfffffffd011c7547 */ /* 0x000fec000b83ffff */
.L_x_9:
[----:B------:R-:W-:Y:S05]  /*0640*/  BRA.U !UP0, `(.L_x_8) ;  /* 0x0000000508687547 */ /* 0x000fea000b800000 */
[----:B------:R-:W-:Y:S02]  /*0650*/  UISETP.GE.U32.AND UP0, UPT, UR11, 0x8, UPT ;  /* 0x000000080b00788c */ /* 0x000fe4000bf06070 */
[----:B------:R-:W-:-:S04]  /*0660*/  ULOP3.LUT UR5, UR7, 0x7, URZ, 0xc0, !UPT ;  /* 0x0000000707057892 */ /* 0x000fc8000f8ec0ff */
[----:B------:R-:W-:-:S03]  /*0670*/  UISETP.NE.AND UP1, UPT, UR5, URZ, UPT ;  /* 0x000000ff0500728c */ /* 0x000fc6000bf25270 */
[----:B------:R-:W-:Y:S08]  /*0680*/  BRA.U !UP0, `(.L_x_11) ;  /* 0x0000000108907547 */ /* 0x000ff0000b800000 */
[----:B------:R-:W1:Y:S01]  /*0690*/  LDC.64 R10, c[0x0][0x380] ;  /* 0x0000e000ff0a7b82 */ /* 0x000e620000000a00 */
[C---:B------:R-:W-:Y:S02]  /*06a0*/  IADD3 R13, PT, PT, R9.reuse, UR10, RZ ;  /* 0x0000000a090d7c10 */ /* 0x040fe4000fffe0ff */
[----:B------:R-:W-:Y:S02]  /*06b0*/  IADD3 R8, P0, PT, R9, UR10, RZ ;  /* 0x0000000a09087c10 */ /* 0x000fe4000ff1e0ff */
[----:B0-----:R-:W-:Y:S02]  /*06c0*/  IADD3 R15, PT, PT, R6, R9, RZ ;  /* 0x00000009060f7210 */ /* 0x001fe40007ffe0ff */
[----:B------:R-:W-:Y:S01]  /*06d0*/  IADD3.X R12, PT, PT, RZ, RZ, RZ, P0, !PT ;  /* 0x000000ffff0c7210 */ /* 0x000fe200007fe4ff */
[----:B------:R-:W0:Y:S08]  /*06e0*/  LDC.64 R2, c[0x0][0x380] ;  /* 0x0000e000ff027b82 */ /* 0x000e300000000a00 */
[----:B------:R-:W2:Y:S01]  /*06f0*/  LDC.64 R4, c[0x0][0x388] ;  /* 0x0000e200ff047b82 */ /* 0x000ea20000000a00 */
[----:B-1----:R-:W-:Y:S01]  /*0700*/  IMAD.WIDE.U32 R10, R13, 0x4, R10 ;  /* 0x000000040d0a7825 */ /* 0x002fe200078e000a */
[----:B0-----:R-:W-:-:S04]  /*0710*/  LEA R2, P0, R8, R2, 0x2 ;  /* 0x0000000208027211 */ /* 0x001fc800078010ff */
[----:B------:R-:W-:Y:S01]  /*0720*/  LEA.HI.X R3, R8, R3, R12, 0x2, P0 ;  /* 0x0000000308037211 */ /* 0x000fe200000f140c */
[----:B--2---:R-:W-:-:S04]  /*0730*/  IMAD.WIDE R4, R15, 0x4, R4 ;  /* 0x000000040f047825 */ /* 0x004fc800078e0204 */
[----:B------:R-:W2:Y:S04]  /*0740*/  LDG.E R18, desc[UR14][R2.64+0x4] ;  /* 0x0000040e02127981 */ /* 0x000ea8000c1e1900 */
[----:B------:R-:W3:Y:S04]  /*0750*/  LDG.E R15, desc[UR14][R10.64] ;  /* 0x0000000e0a0f7981 */ /* 0x000ee8000c1e1900 */
[----:B------:R-:W3:Y:S04]  /*0760*/  LDG.E R16, desc[UR14][R4.64] ;  /* 0x0000000e04107981 */ /* 0x000ee8000c1e1900 */
[----:B------:R-:W2:Y:S04]  /*0770*/  LDG.E R17, desc[UR14][R4.64+0x4] ;  /* 0x0000040e04117981 */ /* 0x000ea8000c1e1900 */
        /* <DEDUP_REMOVED lines=12> */
[----:B------:R-:W-:Y:S01]  /*0840*/  IADD3 R9, PT, PT, R9, 0x8, RZ ;  /* 0x0000000809097810 */ /* 0x000fe20007ffe0ff */
[----:B---3-5:R-:W-:-:S04]  /*0850*/  FFMA R15, R15, R16, R14 ;  /* 0x000000100f0f7223 */ /* 0x028fc8000000000e */
[----:B--2---:R-:W-:-:S04]  /*0860*/  FFMA R15, R18, R17, R15 ;  /* 0x00000011120f7223 */ /* 0x004fc8000000000f */
[----:B----4-:R-:W-:-:S04]  /*0870*/  FFMA R15, R20, R19, R15 ;  /* 0x00000013140f7223 */ /* 0x010fc8000000000f */
[----:B------:R-:W-:-:S04]  /*0880*/  FFMA R15, R22, R21, R15 ;  /* 0x00000015160f7223 */ /* 0x000fc8000000000f */
[----:B------:R-:W-:-:S04]  /*0890*/  FFMA R15, R24, R23, R15 ;  /* 0x00000017180f7223 */ /* 0x000fc8000000000f */
[----:B------:R-:W-:-:S04]  /*08a0*/  FFMA R13, R12, R13, R15 ;  /* 0x0000000d0c0d7223 */ /* 0x000fc8000000000f */
[----:B------:R-:W-:-:S04]  /*08b0*/  FFMA R11, R8, R11, R13 ;  /* 0x0000000b080b7223 */ /* 0x000fc8000000000d */
[----:B------:R-:W-:-:S07]  /*08c0*/  FFMA R14, R26, R10, R11 ;  /* 0x0000000a1a0e7223 */ /* 0x000fce000000000b */
.L_x_11:
        /* <DEDUP_REMOVED lines=12> */
[----:B-1----:R-:W-:-:S06]  /*0990*/  IMAD.WIDE.U32 R10, R11, 0x4, R4 ;  /* 0x000000040b0a7825 */ /* 0x002fcc00078e0004 */
[----:B------:R-:W3:Y:S01]  /*09a0*/  LDG.E R11, desc[UR14][R10.64] ;  /* 0x0000000e0a0b7981 */ /* 0x000ee2000c1e1900 */
[----:B0-----:R-:W-:-:S04]  /*09b0*/  LEA R2, P0, R8, R2, 0x2 ;  /* 0x0000000208027211 */ /* 0x001fc800078010ff */
[----:B------:R-:W-:Y:S01]  /*09c0*/  LEA.HI.X R3, R8, R3, R16, 0x2, P0 ;  /* 0x0000000308037211 */ /* 0x000fe200000f1410 */
[----:B--2---:R-:W-:-:S04]  /*09d0*/  IMAD.WIDE R4, R15, 0x4, R12 ;  /* 0x000000040f047825 */ /* 0x004fc800078e020c */
[----:B------:R-:W2:Y:S04]  /*09e0*/  LDG.E R17, desc[UR14][R2.64+0xc] ;  /* 0x00000c0e02117981 */ /* 0x000ea8000c1e1900 */
[----:B------:R-:W3:Y:S04]  /*09f0*/  LDG.E R8, desc[UR14][R4.64] ;  /* 0x0000000e04087981 */ /* 0x000ee8000c1e1900 */
[----:B------:R-:W4:Y:S04]  /*0a00*/  LDG.E R12, desc[UR14][R4.64+0x4] ;  /* 0x0000040e040c7981 */ /* 0x000f28000c1e1900 */
[----:B------:R-:W4:Y:S04]  /*0a10*/  LDG.E R13, desc[UR14][R2.64+0x4] ;  /* 0x0000040e020d7981 */ /* 0x000f28000c1e1900 */
[----:B------:R-:W2:Y:S04]  /*0a20*/  LDG.E R16, desc[UR14][R4.64+0x8] ;  /* 0x0000080e04107981 */ /* 0x000ea8000c1e1900 */
[----:B------:R-:W2:Y:S04]  /*0a30*/  LDG.E R15, desc[UR14][R2.64+0x8] ;  /* 0x0000080e020f7981 */ /* 0x000ea8000c1e1900 */
[----:B------:R-:W2:Y:S01]  /*0a40*/  LDG.E R18, desc[UR14][R4.64+0xc] ;  /* 0x00000c0e04127981 */ /* 0x000ea2000c1e1900 */
[----:B------:R-:W-:Y:S01]  /*0a50*/  IADD3 R9, PT, PT, R9, 0x4, RZ ;  /* 0x0000000409097810 */ /* 0x000fe20007ffe0ff */
[----:B---3-5:R-:W-:-:S04]  /*0a60*/  FFMA R8, R11, R8, R14 ;  /* 0x000000080b087223 */ /* 0x028fc8000000000e */
[----:B----4-:R-:W-:-:S04]  /*0a70*/  FFMA R8, R13, R12, R8 ;  /* 0x0000000c0d087223 */ /* 0x010fc80000000008 */
[----:B--2---:R-:W-:-:S04]  /*0a80*/  FFMA R8, R15, R16, R8 ;  /* 0x000000100f087223 */ /* 0x004fc80000000008 */
[----:B------:R-:W-:-:S07]  /*0a90*/  FFMA R14, R17, R18, R8 ;  /* 0x00000012110e7223 */ /* 0x000fce0000000008 */
.L_x_12:
[----:B------:R-:W-:Y:S05]  /*0aa0*/  BRA.U !UP1, `(.L_x_8) ;  /* 0x0000000109507547 */ /* 0x000fea000b800000 */
[----:B------:R-:W1:Y:S01]  /*0ab0*/  LDC.64 R4, c[0x0][0x380] ;  /* 0x0000e000ff047b82 */ /* 0x000e620000000a00 */
[----:B------:R-:W-:Y:S01]  /*0ac0*/  IADD3 R11, PT, PT, R9, UR10, RZ ;  /* 0x0000000a090b7c10 */ /* 0x000fe2000fffe0ff */
[----:B------:R-:W-:-:S06]  /*0ad0*/  UIADD3 UR4, UPT, UPT, -UR4, URZ, URZ ;  /* 0x000000ff04047290 */ /* 0x000fcc000fffe1ff */
[----:B------:R-:W2:Y:S01]  /*0ae0*/  LDC.64 R2, c[0x0][0x388] ;  /* 0x0000e200ff027b82 */ /* 0x000ea20000000a00 */
[----:B-1----:R-:W-:Y:S01]  /*0af0*/  IMAD.WIDE.U32 R4, R11, 0x4, R4 ;  /* 0x000000040b047825 */ /* 0x002fe200078e0004 */
[----:B------:R-:W-:Y:S02]  /*0b00*/  IADD3 R11, PT, PT, R6, R9, RZ ;  /* 0x00000009060b7210 */ /* 0x000fe40007ffe0ff */
[----:B------:R-:W-:Y:S02]  /*0b10*/  MOV R6, R4 ;  /* 0x0000000400067202 */ /* 0x000fe40000000f00 */
[----:B------:R-:W-:-:S07]  /*0b20*/  MOV R13, R5 ;  /* 0x00000005000d7202 */ /* 0x000fce0000000f00 */
.L_x_13:
[----:B--2---:R-:W-:Y:S01]  /*0b30*/  IMAD.WIDE R4, R11, 0x4, R2 ;  /* 0x000000040b047825 */ /* 0x004fe200078e0202 */
[----:B------:R-:W-:Y:S02]  /*0b40*/  MOV R9, R13 ;  /* 0x0000000d00097202 */ /* 0x000fe40000000f00 */
[----:B------:R-:W-:-:S03]  /*0b50*/  MOV R8, R6 ;  /* 0x0000000600087202 */ /* 0x000fc60000000f00 */
[----:B------:R-:W2:Y:S04]  /*0b60*/  LDG.E R4, desc[UR14][R4.64] ;  /* 0x0000000e04047981 */ /* 0x000ea8000c1e1900 */
[----:B------:R-:W2:Y:S01]  /*0b70*/  LDG.E R9, desc[UR14][R8.64] ;  /* 0x0000000e08097981 */ /* 0x000ea2000c1e1900 */
[----:B------:R-:W-:Y:S01]  /*0b80*/  UIADD3 UR4, UPT, UPT, UR4, 0x1, URZ ;  /* 0x0000000104047890 */ /* 0x000fe2000fffe0ff */
[----:B------:R-:W-:Y:S02]  /*0b90*/  IADD3 R6, P0, PT, R6, 0x4, RZ ;  /* 0x0000000406067810 */ /* 0x000fe40007f1e0ff */
[----:B------:R-:W-:Y:S01]  /*0ba0*/  IADD3 R11, PT, PT, R11, 0x1, RZ ;  /* 0x000000010b0b7810 */ /* 0x000fe20007ffe0ff */
[----:B------:R-:W-:Y:S01]  /*0bb0*/  UISETP.NE.AND UP0, UPT, UR4, URZ, UPT ;  /* 0x000000ff0400728c */ /* 0x000fe2000bf05270 */
[----:B------:R-:W-:Y:S01]  /*0bc0*/  IADD3.X R13, PT, PT, RZ, R13, RZ, P0, !PT ;  /* 0x0000000dff0d7210 */ /* 0x000fe200007fe4ff */
[----:B--2--5:R-:W-:-:S07]  /*0bd0*/  FFMA R14, R9, R4, R14 ;  /* 0x00000004090e7223 */ /* 0x024fce000000000e */
[----:B------:R-:W-:Y:S05]  /*0be0*/  BRA.U UP0, `(.L_x_13) ;  /* 0xfffffffd00d07547 */ /* 0x000fea000b83ffff */
.L_x_8:
[----:B------:R-:W1:Y:S01]  /*0bf0*/  LDC.64 R2, c[0x0][0x3a0] ;  /* 0x0000e800ff027b82 */ /* 0x000e620000000a00 */
[----:B------:R-:W-:-:S07]  /*0c00*/  IMAD R7, R0, UR13, R7 ;  /* 0x0000000d00077c24 */ /* 0x000fce000f8e0207 */
[----:B------:R-:W2:Y:S01]  /*0c10*/  LDC.64 R4, c[0x0][0x398] ;  /* 0x0000e600ff047b82 */ /* 0x000ea20000000a00 */
[----:B-1----:R-:W-:-:S06]  /*0c20*/  IMAD.WIDE R2, R7, 0x4, R2 ;  /* 0x0000000407027825 */ /* 0x002fcc00078e0202 */
[----:B------:R-:W3:Y:S01]  /*0c30*/  LDG.E R3, desc[UR14][R2.64] ;  /* 0x0000000e02037981 */ /* 0x000ee2000c1e1900 */
[----:B--2---:R-:W-:-:S04]  /*0c40*/  IMAD.WIDE R4, R7, 0x4, R4 ;  /* 0x0000000407047825 */ /* 0x004fc800078e0204 */
[----:B---3-5:R-:W-:-:S05]  /*0c50*/  FADD R7, R3, R14 ;  /* 0x0000000e03077221 */ /* 0x028fca0000000000 */
[----:B------:R-:W-:Y:S01]  /*0c60*/  STG.E desc[UR14][R4.64], R7 ;  /* 0x0000000704007986 */ /* 0x000fe2000c10190e */
[----:B------:R-:W-:Y:S05]  /*0c70*/  EXIT ;  /* 0x000000000000794d */ /* 0x000fea0003800000 */
.L_x_14:
        /* <DEDUP_REMOVED lines=16> */
.L_x_134:


//--------------------- .text._Z11ffnUpKernelPKfS0_S0_Pfiii --------------------------
	.section	.text._Z11ffnUpKernelPKfS0_S0_Pfiii,"ax",@progbits
	.align	128
        .global         _Z11ffnUpKernelPKfS0_S0_Pfiii
        .type           _Z11ffnUpKernelPKfS0_S0_Pfiii,@function
        .size           _Z11ffnUpKernelPKfS0_S0_Pfiii,(.L_x_135 - _Z11ffnUpKernelPKfS0_S0_Pfiii)
        .other          _Z11ffnUpKernelPKfS0_S0_Pfiii,@"STO_CUDA_ENTRY STV_DEFAULT"
_Z11ffnUpKernelPKfS0_S0_Pfiii:
.text._Z11ffnUpKernelPKfS0_S0_Pfiii:
        /* <DEDUP_REMOVED lines=20> */
.L_x_15:
        /* <DEDUP_REMOVED lines=23> */
.L_x_18:
        /* <DEDUP_REMOVED lines=57> */
.L_x_17:
        /* <DEDUP_REMOVED lines=41> */
.L_x_19:
        /* <DEDUP_REMOVED lines=29> */
.L_x_20:
        /* <DEDUP_REMOVED lines=9> */
.L_x_21:
        /* <DEDUP_REMOVED lines=12> */
.L_x_16:
[----:B-----5:R-:W-:Y:S01]  /*0bf0*/  FMUL R3, R14, 0.044714998453855514526 ;  /* 0x3d3727130e037820 */ /* 0x020fe20000400000 */
[----:B------:R-:W-:Y:S01]  /*0c00*/  MOV R10, 0x3c80f082 ;  /* 0x3c80f082000a7802 */ /* 0x000fe20000000f00 */
[----:B------:R-:W-:Y:S02]  /*0c10*/  HFMA2 R8, -RZ, RZ, 1.875, 0 ;  /* 0x3f800000ff087431 */ /* 0x000fe400000001ff */
[----:B------:R-:W-:Y:S02]  /*0c20*/  IMAD R7, R6, UR13, R7 ;  /* 0x0000000d06077c24 */ /* 0x000fe4000f8e0207 */
[----:B------:R-:W-:-:S04]  /*0c30*/  FMUL R3, R3, R14 ;  /* 0x0000000e03037220 */ /* 0x000fc80000400000 */
[----:B------:R-:W-:-:S04]  /*0c40*/  FFMA R3, R3, R14, R14 ;  /* 0x0000000e03037223 */ /* 0x000fc8000000000e */
[----:B------:R-:W-:Y:S02]  /*0c50*/  FMUL R4, R3, 0.79788458347320556641 ;  /* 0x3f4c422a03047820 */ /* 0x000fe40000400000 */
[----:B------:R-:W1:Y:S02]  /*0c60*/  LDC.64 R2, c[0x0][0x398] ;  /* 0x0000e600ff027b82 */ /* 0x000e640000000a00 */
[C---:B------:R-:W-:Y:S01]  /*0c70*/  FMUL R0, |R4|.reuse, 2.8853900432586669922 ;  /* 0x4038aa3b04007820 */ /* 0x040fe20000400200 */
[C---:B------:R-:W-:Y:S01]  /*0c80*/  FMUL R11, R4.reuse, R4 ;  /* 0x00000004040b7220 */ /* 0x040fe20000400000 */
[C---:B------:R-:W-:Y:S02]  /*0c90*/  FSETP.GE.AND P1, PT, |R4|.reuse, 0.60000002384185791016, PT ;  /* 0x3f19999a0400780b */ /* 0x040fe40003f26200 */
[----:B------:R-:W-:Y:S01]  /*0ca0*/  FSETP.GE.AND P0, PT, |R4|, 9.010913848876953125, PT ;  /* 0x41102cb40400780b */ /* 0x000fe20003f06200 */
[----:B------:R-:W-:Y:S01]  /*0cb0*/  FFMA R10, R11, R10, -0.052303962409496307373 ;  /* 0xbd563cae0b0a7423 */ /* 0x000fe2000000000a */
[----:B------:R-:W2:Y:S01]  /*0cc0*/  MUFU.EX2 R0, R0 ;  /* 0x0000000000007308 */ /* 0x000ea20000000800 */
[----:B-1----:R-:W-:-:S04]  /*0cd0*/  IMAD.WIDE R2, R7, 0x4, R2 ;  /* 0x0000000407027825 */ /* 0x002fc800078e0202 */
[----:B--2---:R-:W-:Y:S01]  /*0ce0*/  FADD R5, R0, 1 ;  /* 0x3f80000000057421 */ /* 0x004fe20000000000 */
[----:B------:R-:W-:-:S04]  /*0cf0*/  FFMA R0, R11, R10, 0.1331529766321182251 ;  /* 0x3e0859410b007423 */ /* 0x000fc8000000000a */
[C---:B------:R-:W-:Y:S01]  /*0d00*/  FFMA R0, R11.reuse, R0, -0.33332768082618713379 ;  /* 0xbeaaa9ed0b007423 */ /* 0x040fe20000000000 */
[----:B------:R-:W1:Y:S03]  /*0d10*/  MUFU.RCP R5, R5 ;  /* 0x0000000500057308 */ /* 0x000e660000001000 */
[----:B------:R-:W-:Y:S01]  /*0d20*/  FFMA R11, R11, R0, RZ ;  /* 0x000000000b0b7223 */ /* 0x000fe200000000ff */
[----:B-1----:R-:W-:-:S05]  /*0d30*/  FFMA R8, R5, -2, R8 ;  /* 0xc000000005087823 */ /* 0x002fca0000000008 */
[----:B------:R-:W-:-:S04]  /*0d40*/  FSEL R9, R8, 1, !P0 ;  /* 0x3f80000008097808 */ /* 0x000fc80004000000 */
[--C-:B------:R-:W-:Y:S01]  /*0d50*/  LOP3.LUT R9, R9, 0x80000000, R4.reuse, 0xb8, !PT ;  /* 0x8000000009097812 */ /* 0x100fe200078eb804 */
[----:B------:R-:W-:-:S04]  /*0d60*/  @!P1 FFMA R9, R4, R11, R4 ;  /* 0x0000000b04099223 */ /* 0x000fc80000000004 */
[----:B------:R-:W-:-:S04]  /*0d70*/  FADD R9, R9, 1 ;  /* 0x3f80000009097421 */ /* 0x000fc80000000000 */
[----:B------:R-:W-:-:S04]  /*0d80*/  FMUL R9, R9, 0.5 ;  /* 0x3f00000009097820 */ /* 0x000fc80000400000 */
[----:B------:R-:W-:-:S05]  /*0d90*/  FMUL R9, R9, R14 ;  /* 0x0000000e09097220 */ /* 0x000fca0000400000 */
[----:B------:R-:W-:Y:S01]  /*0da0*/  STG.E desc[UR14][R2.64], R9 ;  /* 0x0000000902007986 */ /* 0x000fe2000c10190e */
[----:B------:R-:W-:Y:S05]  /*0db0*/  EXIT ;  /* 0x000000000000794d */ /* 0x000fea0003800000 */
.L_x_22:
        /* <DEDUP_REMOVED lines=12> */
.L_x_135:


//--------------------- .text._Z16projectionKernelPKfS0_S0_PfS0_ii --------------------------
	.section	.text._Z16projectionKernelPKfS0_S0_PfS0_ii,"ax",@progbits
	.align	128
        .global         _Z16projectionKernelPKfS0_S0_PfS0_ii
        .type           _Z16projectionKernelPKfS0_S0_PfS0_ii,@function
        .size           _Z16projectionKernelPKfS0_S0_PfS0_ii,(.L_x_136 - _Z16projectionKernelPKfS0_S0_PfS0_ii)
        .other          _Z16projectionKernelPKfS0_S0_PfS0_ii,@"STO_CUDA_ENTRY STV_DEFAULT"
_Z16projectionKernelPKfS0_S0_PfS0_ii:
.text._Z16projectionKernelPKfS0_S0_PfS0_ii:
[----:B------:R-:W-:Y:S01]  /*0000*/  LDC R1, c[0x0][0x37c] ;  /* 0x0000df00ff017b82 */ /* 0x000fe20000000800 */
[----:B------:R-:W0:Y:S07]  /*0010*/  S2R R3, SR_TID.X ;  /* 0x0000000000037919 */ /* 0x000e2e0000002100 */
[----:B------:R-:W0:Y:S08]  /*0020*/  S2UR UR4, SR_CTAID.X ;  /* 0x00000000000479c3 */ /* 0x000e300000002500 */
[----:B------:R-:W0:Y:S08]  /*0030*/  LDC R0, c[0x0][0x360] ;  /* 0x0000d800ff007b82 */ /* 0x000e300000000800 */
[----:B------:R-:W1:Y:S08]  /*0040*/  LDC.64 R16, c[0x0][0x3a8] ;  /* 0x0000ea00ff107b82 */ /* 0x000e700000000a00 */
[----:B------:R-:W2:Y:S01]  /*0050*/  S2UR UR6, SR_CTAID.Y ;  /* 0x00000000000679c3 */ /* 0x000ea20000002600 */
[----:B0-----:R-:W-:-:S05]  /*0060*/  IMAD R0, R0, UR4, R3 ;  /* 0x0000000400007c24 */ /* 0x001fca000f8e0203 */
[----:B-1----:R-:W-:-:S04]  /*0070*/  ISETP.GE.AND P0, PT, R0, R17, PT ;  /* 0x000000110000720c */ /* 0x002fc80003f06270 */
[----:B--2---:R-:W-:-:S13]  /*0080*/  ISETP.LE.OR P0, PT, R16, UR6, P0 ;  /* 0x0000000610007c0c */ /* 0x004fda0008703670 */
[----:B------:R-:W-:Y:S05]  /*0090*/  @P0 EXIT ;  /* 0x000000000000094d */ /* 0x000fea0003800000 */
[----:B------:R-:W0:Y:S01]  /*00a0*/  LDCU.64 UR4, c[0x0][0x390] ;  /* 0x00007200ff0477ac */ /* 0x000e220008000a00 */
[----:B------:R-:W-:Y:S01]  /*00b0*/  HFMA2 R11, -RZ, RZ, 0, 0 ;  /* 0x00000000ff0b7431 */ /* 0x000fe200000001ff */
[----:B------:R-:W-:Y:S01]  /*00c0*/  ISETP.GE.AND P0, PT, R17, 0x1, PT ;  /* 0x000000011100780c */ /* 0x000fe20003f06270 */
[----:B------:R-:W1:Y:S01]  /*00d0*/  LDCU.64 UR8, c[0x0][0x358] ;  /* 0x00006b00ff0877ac */ /* 0x000e620008000a00 */
[----:B0-----:R-:W-:-:S04]  /*00e0*/  UISETP.NE.U32.AND UP0, UPT, UR4, URZ, UPT ;  /* 0x000000ff0400728c */ /* 0x001fc8000bf05070 */
[----:B------:R-:W-:-:S09]  /*00f0*/  UISETP.NE.AND.EX UP0, UPT, UR5, URZ, UPT, UP0 ;  /* 0x000000ff0500728c */ /* 0x000fd2000bf05300 */
[----:B-1----:R-:W-:Y:S05]  /*0100*/  BRA.U !UP0, `(.L_x_23) ;  /* 0x00000001080c7547 */ /* 0x002fea000b800000 */
[----:B------:R-:W0:Y:S02]  /*0110*/  LDC.64 R2, c[0x0][0x390] ;  /* 0x0000e400ff027b82 */ /* 0x000e240000000a00 */
[----:B0-----:R-:W-:-:S05]  /*0120*/  IMAD.WIDE R2, R0, 0x4, R2 ;  /* 0x0000000400027825 */ /* 0x001fca00078e0202 */
[----:B------:R0:W5:Y:S02]  /*0130*/  LDG.E R11, desc[UR8][R2.64] ;  /* 0x00000008020b7981 */ /* 0x000164000c1e1900 */
.L_x_23:
[----:B------:R-:W-:Y:S05]  /*0140*/  @!P0 BRA `(.L_x_24) ;  /* 0x00000008008c8947 */ /* 0x000fea0003800000 */
[C---:B------:R-:W-:Y:S01]  /*0150*/  ISETP.GE.U32.AND P1, PT, R17.reuse, 0x10, PT ;  /* 0x000000101100780c */ /* 0x040fe20003f26070 */
[C---:B------:R-:W-:Y:S01]  /*0160*/  IMAD R6, R17.reuse, UR6, RZ ;  /* 0x0000000611067c24 */ /* 0x040fe2000f8e02ff */
[----:B------:R-:W-:Y:S01]  /*0170*/  LOP3.LUT R24, R17, 0xf, RZ, 0xc0, !PT ;  /* 0x0000000f11187812 */ /* 0x000fe200078ec0ff */
[----:B------:R-:W-:Y:S01]  /*0180*/  IMAD R7, R0, R17, RZ ;  /* 0x0000001100077224 */ /* 0x000fe200078e02ff */
[----:B------:R-:W-:Y:S02]  /*0190*/  MOV R9, RZ ;  /* 0x000000ff00097202 */ /* 0x000fe40000000f00 */
[----:B------:R-:W-:-:S07]  /*01a0*/  ISETP.NE.AND P0, PT, R24, RZ, PT ;  /* 0x000000ff1800720c */ /* 0x000fce0003f05270 */
[----:B------:R-:W-:Y:S06]  /*01b0*/  @!P1 BRA `(.L_x_25) ;  /* 0x00000004000c9947 */ /* 0x000fec0003800000 */
[----:B0-----:R-:W0:Y:S01]  /*01c0*/  LDC.64 R2, c[0x0][0x380] ;  /* 0x0000e000ff027b82 */ /* 0x001e220000000a00 */
[----:B------:R-:W1:Y:S01]  /*01d0*/  LDCU.64 UR4, c[0x0][0x388] ;  /* 0x00007100ff0477ac */ /* 0x000e620008000a00 */
[----:B------:R-:W-:Y:S02]  /*01e0*/  LOP3.LUT R9, R17, 0x7ffffff0, RZ, 0xc0, !PT ;  /* 0x7ffffff011097812 */ /* 0x000fe400078ec0ff */
[----:B------:R-:W-:Y:S02]  /*01f0*/  MOV R8, R7 ;  /* 0x0000000700087202 */ /* 0x000fe40000000f00 */
[----:B------:R-:W-:Y:S01]  /*0200*/  IADD3 R10, PT, PT, -R9, RZ, RZ ;  /* 0x000000ff090a7210 */ /* 0x000fe20007ffe1ff */
[----:B-1----:R-:W-:-:S04]  /*0210*/  UIADD3 UR4, UP0, UPT, UR4, 0x20, URZ ;  /* 0x0000002004047890 */ /* 0x002fc8000ff1e0ff */
[----:B------:R-:W-:Y:S01]  /*0220*/  UIADD3.X UR5, UPT, UPT, URZ, UR5, URZ, UP0, !UPT ;  /* 0x00000005ff057290 */ /* 0x000fe200087fe4ff */
[----:B0-----:R-:W-:-:S03]  /*0230*/  IMAD.WIDE.U32 R2, R6, 0x4, R2 ;  /* 0x0000000406027825 */ /* 0x001fc600078e0002 */
[----:B------:R-:W-:-:S04]  /*0240*/  IADD3 R4, P1, PT, R2, 0x20, RZ ;  /* 0x0000002002047810 */ /* 0x000fc80007f3e0ff */
[----:B------:R-:W-:-:S09]  /*0250*/  IADD3.X R5, PT, PT, RZ, R3, RZ, P1, !PT ;  /* 0x00000003ff057210 */ /* 0x000fd20000ffe4ff */
.L_x_26:
        /* <DEDUP_REMOVED lines=19> */
[----:B------:R-:W3:Y:S04]  /*0390*/  LDG.E R11, desc[UR8][R4.64+-0x4] ;  /* 0xfffffc08040b7981 */ /* 0x000ee8000c1e1900 */
[----:B------:R-:W3:Y:S01]  /*03a0*/  LDG.E R12, desc[UR8][R2.64+-0x4] ;  /* 0xfffffc08020c7981 */ /* 0x000ee2000c1e1900 */
[----:B----4-:R-:W-:-:S03]  /*03b0*/  FFMA R26, R13, R14, R26 ;  /* 0x0000000e0d1a7223 */ /* 0x010fc6000000001a */
[----:B------:R-:W4:Y:S04]  /*03c0*/  LDG.E R13, desc[UR8][R4.64] ;  /* 0x00000008040d7981 */ /* 0x000f28000c1e1900 */
[----:B------:R-:W4:Y:S01]  /*03d0*/  LDG.E R14, desc[UR8][R2.64] ;  /* 0x00000008020e7981 */ /* 0x000f22000c1e1900 */
        /* <DEDUP_REMOVED lines=9> */
[----:B--2---:R-:W-:-:S03]  /*0470*/  FFMA R26, R18, R19, R25 ;  /* 0x00000013121a7223 */ /* 0x004fc60000000019 */
[----:B------:R-:W2:Y:S04]  /*0480*/  LDG.E R18, desc[UR8][R4.64+0x10] ;  /* 0x0000100804127981 */ /* 0x000ea8000c1e1900 */
[----:B------:R-:W2:Y:S01]  /*0490*/  LDG.E R19, desc[UR8][R2.64+0x10] ;  /* 0x0000100802137981 */ /* 0x000ea2000c1e1900 */
[----:B---3--:R-:W-:-:S03]  /*04a0*/  FFMA R26, R11, R12, R26 ;  /* 0x0000000c0b1a7223 */ /* 0x008fc6000000001a */
[----:B------:R-:W3:Y:S04]  /*04b0*/  LDG.E R11, desc[UR8][R4.64+0x14] ;  /* 0x00001408040b7981 */ /* 0x000ee8000c1e1900 */
[----:B------:R-:W3:Y:S01]  /*04c0*/  LDG.E R12, desc[UR8][R2.64+0x14] ;  /* 0x00001408020c7981 */ /* 0x000ee2000c1e1900 */
[----:B----4-:R-:W-:-:S03]  /*04d0*/  FFMA R28, R13, R14, R26 ;  /* 0x0000000e0d1c7223 */ /* 0x010fc6000000001a */
[----:B------:R-:W4:Y:S04]  /*04e0*/  LDG.E R14, desc[UR8][R4.64+0x18] ;  /* 0x00001808040e7981 */ /* 0x000f28000c1e1900 */
[----:B------:R-:W4:Y:S04]  /*04f0*/  LDG.E R13, desc[UR8][R2.64+0x18] ;  /* 0x00001808020d7981 */ /* 0x000f28000c1e1900 */
[----:B------:R-:W4:Y:S04]  /*0500*/  LDG.E R26, desc[UR8][R2.64+0x1c] ;  /* 0x00001c08021a7981 */ /* 0x000f28000c1e1900 */
[----:B------:R0:W4:Y:S01]  /*0510*/  LDG.E R25, desc[UR8][R4.64+0x1c] ;  /* 0x00001c0804197981 */ /* 0x000122000c1e1900 */
[----:B------:R-:W-:Y:S01]  /*0520*/  FFMA R16, R15, R16, R28 ;  /* 0x000000100f107223 */ /* 0x000fe2000000001c */
[----:B------:R-:W-:-:S03]  /*0530*/  IADD3 R10, PT, PT, R10, 0x10, RZ ;  /* 0x000000100a0a7810 */ /* 0x000fc60007ffe0ff */
[----:B------:R-:W-:Y:S01]  /*0540*/  FFMA R23, R23, R22, R16 ;  /* 0x0000001617177223 */ /* 0x000fe20000000010 */
[----:B------:R-:W-:-:S03]  /*0550*/  ISETP.NE.AND P1, PT, R10, RZ, PT ;  /* 0x000000ff0a00720c */ /* 0x000fc60003f25270 */
[----:B------:R-:W-:Y:S01]  /*0560*/  FFMA R21, R20, R21, R23 ;  /* 0x0000001514157223 */ /* 0x000fe20000000017 */
[----:B0-----:R-:W-:Y:S02]  /*0570*/  IADD3 R4, P2, PT, R4, 0x40, RZ ;  /* 0x0000004004047810 */ /* 0x001fe40007f5e0ff */
[----:B------:R-:W-:Y:S02]  /*0580*/  IADD3 R8, PT, PT, R8, 0x10, RZ ;  /* 0x0000001008087810 */ /* 0x000fe40007ffe0ff */
[----:B------:R-:W-:Y:S01]  /*0590*/  IADD3.X R5, PT, PT, RZ, R5, RZ, P2, !PT ;  /* 0x00000005ff057210 */ /* 0x000fe200017fe4ff */
[----:B--2---:R-:W-:-:S04]  /*05a0*/  FFMA R18, R18, R19, R21 ;  /* 0x0000001312127223 */ /* 0x004fc80000000015 */
[----:B---3--:R-:W-:-:S04]  /*05b0*/  FFMA R11, R11, R12, R18 ;  /* 0x0000000c0b0b7223 */ /* 0x008fc80000000012 */
[----:B----4-:R-:W-:-:S04]  /*05c0*/  FFMA R14, R14, R13, R11 ;  /* 0x0000000d0e0e7223 */ /* 0x010fc8000000000b */
[----:B------:R-:W-:Y:S01]  /*05d0*/  FFMA R11, R25, R26, R14 ;  /* 0x0000001a190b7223 */ /* 0x000fe2000000000e */
[----:B------:R-:W-:Y:S06]  /*05e0*/  @P1 BRA `(.L_x_26) ;  /* 0xfffffffc001c1947 */ /* 0x000fec000383ffff */
.L_x_25:
[----:B------:R-:W-:Y:S05]  /*05f0*/  @!P0 BRA `(.L_x_24) ;  /* 0x0000000400608947 */ /* 0x000fea0003800000 */
[----:B------:R-:W-:Y:S02]  /*0600*/  ISETP.GE.U32.AND P1, PT, R24, 0x8, PT ;  /* 0x000000081800780c */ /* 0x000fe40003f26070 */
[----:B------:R-:W-:-:S04]  /*0610*/  LOP3.LUT R18, R17, 0x7, RZ, 0xc0, !PT ;  /* 0x0000000711127812 */ /* 0x000fc800078ec0ff */
[----:B------:R-:W-:-:S07]  /*0620*/  ISETP.NE.AND P0, PT, R18, RZ, PT ;  /* 0x000000ff1200720c */ /* 0x000fce0003f05270 */
[----:B------:R-:W-:Y:S06]  /*0630*/  @!P1 BRA `(.L_x_27) ;  /* 0x0000000000909947 */ /* 0x000fec0003800000 */
[----:B------:R-:W1:Y:S01]  /*0640*/  LDC.64 R22, c[0x0][0x380] ;  /* 0x0000e000ff167b82 */ /* 0x000e620000000a00 */
[CC--:B------:R-:W-:Y:S02]  /*0650*/  IADD3 R13, PT, PT, R6.reuse, R9.reuse, RZ ;  /* 0x00000009060d7210 */ /* 0x0c0fe40007ffe0ff */
[-C--:B------:R-:W-:Y:S02]  /*0660*/  IADD3 R8, P1, PT, R6, R9.reuse, RZ ;  /* 0x0000000906087210 */ /* 0x080fe40007f3e0ff */
[----:B------:R-:W-:-:S03]  /*0670*/  IADD3 R15, PT, PT, R7, R9, RZ ;  /* 0x00000009070f7210 */ /* 0x000fc60007ffe0ff */
[----:B0-----:R-:W0:Y:S01]  /*0680*/  LDC.64 R2, c[0x0][0x380] ;  /* 0x0000e000ff027b82 */ /* 0x001e220000000a00 */
[----:B------:R-:W-:-:S07]  /*0690*/  IMAD.X R10, RZ, RZ, RZ, P1 ;  /* 0x000000ffff0a7224 */ /* 0x000fce00008e06ff */
        /* <DEDUP_REMOVED lines=30> */
.L_x_27:
        /* <DEDUP_REMOVED lines=9> */
[----:B0-----:R-:W0:Y:S08]  /*0910*/  LDC.64 R2, c[0x0][0x380] ;  /* 0x0000e000ff027b82 */ /* 0x001e300000000a00 */
[----:B------:R-:W2:Y:S01]  /*0920*/  LDC.64 R12, c[0x0][0x388] ;  /* 0x0000e200ff0c7b82 */ /* 0x000ea20000000a00 */
[----:B-1----:R-:W-:Y:S01]  /*0930*/  IMAD.WIDE.U32 R14, R5, 0x4, R14 ;  /* 0x00000004050e7825 */ /* 0x002fe200078e000e */
[----:B------:R-:W-:-:S05]  /*0940*/  IADD3.X R5, PT, PT, RZ, RZ, RZ, P1, !PT ;  /* 0x000000ffff057210 */ /* 0x000fca0000ffe4ff */
        /* <DEDUP_REMOVED lines=15> */
[----:B------:R-:W-:-:S07]  /*0a40*/  FFMA R11, R20, R19, R5 ;  /* 0x00000013140b7223 */ /* 0x000fce0000000005 */
.L_x_28:
[----:B------:R-:W-:Y:S05]  /*0a50*/  @!P0 BRA `(.L_x_24) ;  /* 0x0000000000488947 */ /* 0x000fea0003800000 */
[----:B------:R-:W1:Y:S01]  /*0a60*/  LDC.64 R12, c[0x0][0x380] ;  /* 0x0000e000ff0c7b82 */ /* 0x000e620000000a00 */
[----:B------:R-:W-:Y:S01]  /*0a70*/  IADD3 R5, PT, PT, R6, R9, RZ ;  /* 0x0000000906057210 */ /* 0x000fe20007ffe0ff */
[----:B------:R-:W-:Y:S01]  /*0a80*/  IMAD.IADD R9, R7, 0x1, R9 ;  /* 0x0000000107097824 */ /* 0x000fe200078e0209 */
[----:B------:R-:W-:-:S05]  /*0a90*/  IADD3 R8, PT, PT, -R4, RZ, RZ ;  /* 0x000000ff04087210 */ /* 0x000fca0007ffe1ff */
[----:B0-----:R-:W0:Y:S01]  /*0aa0*/  LDC.64 R2, c[0x0][0x388] ;  /* 0x0000e200ff027b82 */ /* 0x001e220000000a00 */
[----:B-1----:R-:W-:-:S07]  /*0ab0*/  IMAD.WIDE.U32 R12, R5, 0x4, R12 ;  /* 0x00000004050c7825 */ /* 0x002fce00078e000c */
.L_x_29:
[----:B0-----:R-:W-:Y:S01]  /*0ac0*/  IMAD.WIDE R4, R9, 0x4, R2 ;  /* 0x0000000409047825 */ /* 0x001fe200078e0202 */
[----:B------:R-:W-:Y:S02]  /*0ad0*/  MOV R6, R12 ;  /* 0x0000000c00067202 */ /* 0x000fe40000000f00 */
[----:B------:R-:W-:-:S03]  /*0ae0*/  MOV R7, R13 ;  /* 0x0000000d00077202 */ /* 0x000fc60000000f00 */
[----:B------:R-:W2:Y:S04]  /*0af0*/  LDG.E R4, desc[UR8][R4.64] ;  /* 0x0000000804047981 */ /* 0x000ea8000c1e1900 */
[----:B------:R-:W2:Y:S01]  /*0b00*/  LDG.E R6, desc[UR8][R6.64] ;  /* 0x0000000806067981 */ /* 0x000ea2000c1e1900 */
[----:B------:R-:W-:Y:S02]  /*0b10*/  IADD3 R8, PT, PT, R8, 0x1, RZ ;  /* 0x0000000108087810 */ /* 0x000fe40007ffe0ff */
[----:B------:R-:W-:Y:S02]  /*0b20*/  IADD3 R12, P1, PT, R12, 0x4, RZ ;  /* 0x000000040c0c7810 */ /* 0x000fe40007f3e0ff */
[----:B------:R-:W-:Y:S02]  /*0b30*/  ISETP.NE.AND P0, PT, R8, RZ, PT ;  /* 0x000000ff0800720c */ /* 0x000fe40003f05270 */
[----:B------:R-:W-:-:S02]  /*0b40*/  IADD3 R9, PT, PT, R9, 0x1, RZ ;  /* 0x0000000109097810 */ /* 0x000fc40007ffe0ff */
[----:B------:R-:W-:Y:S01]  /*0b50*/  IADD3.X R13, PT, PT, RZ, R13, RZ, P1, !PT ;  /* 0x0000000dff0d7210 */ /* 0x000fe20000ffe4ff */
[----:B--2--5:R-:W-:-:S08]  /*0b60*/  FFMA R11, R6, R4, R11 ;  /* 0x00000004060b7223 */ /* 0x024fd0000000000b */
[----:B------:R-:W-:Y:S05]  /*0b70*/  @P0 BRA `(.L_x_29) ;  /* 0xfffffffc00d00947 */ /* 0x000fea000383ffff */
.L_x_24:
[----:B0-----:R-:W0:Y:S01]  /*0b80*/  LDC.64 R2, c[0x0][0x3a0] ;  /* 0x0000e800ff027b82 */ /* 0x001e220000000a00 */
[----:B------:R-:W-:-:S07]  /*0b90*/  IMAD R17, R17, UR6, R0 ;  /* 0x0000000611117c24 */ /* 0x000fce000f8e0200 */
[----:B------:R-:W1:Y:S01]  /*0ba0*/  LDC.64 R4, c[0x0][0x398] ;  /* 0x0000e600ff047b82 */ /* 0x000e620000000a00 */
[----:B0-----:R-:W-:-:S06]  /*0bb0*/  IMAD.WIDE R2, R17, 0x4, R2 ;  /* 0x0000000411027825 */ /* 0x001fcc00078e0202 */
[----:B------:R-:W2:Y:S01]  /*0bc0*/  LDG.E R2, desc[UR8][R2.64] ;  /* 0x0000000802027981 */ /* 0x000ea2000c1e1900 */
[----:B-1----:R-:W-:-:S04]  /*0bd0*/  IMAD.WIDE R4, R17, 0x4, R4 ;  /* 0x0000000411047825 */ /* 0x002fc800078e0204 */
[----:B--2--5:R-:W-:-:S05]  /*0be0*/  FADD R11, R2, R11 ;  /* 0x0000000b020b7221 */ /* 0x024fca0000000000 */
[----:B------:R-:W-:Y:S01]  /*0bf0*/  STG.E desc[UR8][R4.64], R11 ;  /* 0x0000000b04007986 */ /* 0x000fe2000c101908 */
[----:B------:R-:W-:Y:S05]  /*0c00*/  EXIT ;  /* 0x000000000000794d */ /* 0x000fea0003800000 */
.L_x_30:
        /* <DEDUP_REMOVED lines=15> */
.L_x_136:


//--------------------- .text._Z21attentionOutputKernelPKfS0_Pfiii --------------------------
	.section	.text._Z21attentionOutputKernelPKfS0_Pfiii,"ax",@progbits
	.align	128
        .global         _Z21attentionOutputKernelPKfS0_Pfiii
        .type           _Z21attentionOutputKernelPKfS0_Pfiii,@function
        .size           _Z21attentionOutputKernelPKfS0_Pfiii,(.L_x_137 - _Z21attentionOutputKernelPKfS0_Pfiii)
        .other          _Z21attentionOutputKernelPKfS0_Pfiii,@"STO_CUDA_ENTRY STV_DEFAULT"
_Z21attentionOutputKernelPKfS0_Pfiii:
.text._Z21attentionOutputKernelPKfS0_Pfiii:
[----:B------:R-:W-:Y:S01]  /*0000*/  LDC R1, c[0x0][0x37c] ;  /* 0x0000df00ff017b82 */ /* 0x000fe20000000800 */
[----:B------:R-:W0:Y:S07]  /*0010*/  S2R R5, SR_TID.X ;  /* 0x0000000000057919 */ /* 0x000e2e0000002100 */
[----:B------:R-:W1:Y:S01]  /*0020*/  S2UR UR4, SR_CTAID.Z ;  /* 0x00000000000479c3 */ /* 0x000e620000002700 */
[----:B------:R-:W2:Y:S07]  /*0030*/  S2R R17, SR_CTAID.Y ;  /* 0x0000000000117919 */ /* 0x000eae0000002600 */
[----:B------:R-:W1:Y:S08]  /*0040*/  LDC.64 R2, c[0x0][0x398] ;  /* 0x0000e600ff027b82 */ /* 0x000e700000000a00 */
[----:B------:R-:W0:Y:S08]  /*0050*/  S2UR UR5, SR_CTAID.X ;  /* 0x00000000000579c3 */ /* 0x000e300000002500 */
[----:B------:R-:W0:Y:S08]  /*0060*/  LDC R0, c[0x0][0x360] ;  /* 0x0000d800ff007b82 */ /* 0x000e300000000800 */
[----:B------:R-:W3:Y:S01]  /*0070*/  LDC R7, c[0x0][0x3a0] ;  /* 0x0000e800ff077b82 */ /* 0x000ee20000000800 */
[----:B-1----:R-:W-:-:S04]  /*0080*/  ISETP.LE.AND P0, PT, R3, UR4, PT ;  /* 0x0000000403007c0c */ /* 0x002fc8000bf03270 */
[----:B--2---:R-:W-:Y:S01]  /*0090*/  ISETP.GE.OR P0, PT, R17, R2, P0 ;  /* 0x000000021100720c */ /* 0x004fe20000706670 */
[----:B0-----:R-:W-:-:S05]  /*00a0*/  IMAD R0, R0, UR5, R5 ;  /* 0x0000000500007c24 */ /* 0x001fca000f8e0205 */
[----:B---3--:R-:W-:-:S13]  /*00b0*/  ISETP.GE.OR P0, PT, R0, R7, P0 ;  /* 0x000000070000720c */ /* 0x008fda0000706670 */
[----:B------:R-:W-:Y:S05]  /*00c0*/  @P0 EXIT ;  /* 0x000000000000094d */ /* 0x000fea0003800000 */
[C---:B------:R-:W-:Y:S01]  /*00d0*/  IADD3 R4, PT, PT, R2.reuse, -0x1, RZ ;  /* 0xffffffff02047810 */ /* 0x040fe20007ffe0ff */
[----:B------:R-:W-:Y:S01]  /*00e0*/  IMAD R0, R7, UR4, R0 ;  /* 0x0000000407007c24 */ /* 0x000fe2000f8e0200 */
[C---:B------:R-:W-:Y:S01]  /*00f0*/  LOP3.LUT R24, R2.reuse, 0x7, RZ, 0xc0, !PT ;  /* 0x0000000702187812 */ /* 0x040fe200078ec0ff */
[----:B------:R-:W-:Y:S01]  /*0100*/  IMAD R19, R2, UR4, R17 ;  /* 0x0000000402137c24 */ /* 0x000fe2000f8e0211 */
[----:B------:R-:W-:Y:S01]  /*0110*/  ISETP.GE.U32.AND P1, PT, R4, 0x7, PT ;  /* 0x000000070400780c */ /* 0x000fe20003f26070 */
[----:B------:R-:W0:Y:S01]  /*0120*/  LDCU.64 UR4, c[0x0][0x358] ;  /* 0x00006b00ff0477ac */ /* 0x000e220008000a00 */
[----:B------:R-:W-:Y:S01]  /*0130*/  HFMA2 R27, -RZ, RZ, 0, 0 ;  /* 0x00000000ff1b7431 */ /* 0x000fe200000001ff */
[----:B------:R-:W-:Y:S01]  /*0140*/  ISETP.NE.AND P0, PT, R24, RZ, PT ;  /* 0x000000ff1800720c */ /* 0x000fe20003f05270 */
[----:B------:R-:W-:Y:S01]  /*0150*/  IMAD R3, R3, R7, RZ ;  /* 0x0000000703037224 */ /* 0x000fe200078e02ff */
[----:B------:R-:W-:Y:S01]  /*0160*/  MOV R18, RZ ;  /* 0x000000ff00127202 */ /* 0x000fe20000000f00 */
[----:B------:R-:W-:-:S07]  /*0170*/  IMAD R19, R19, R2, RZ ;  /* 0x0000000213137224 */ /* 0x000fce00078e02ff */
[----:B------:R-:W-:Y:S05]  /*0180*/  @!P1 BRA `(.L_x_31) ;  /* 0x0000000000b49947 */ /* 0x000fea0003800000 */
[----:B------:R-:W-:Y:S02]  /*0190*/  LOP3.LUT R18, R2, 0xfffffff8, RZ, 0xc0, !PT ;  /* 0xfffffff802127812 */ /* 0x000fe400078ec0ff */
[----:B------:R-:W-:Y:S02]  /*01a0*/  MOV R27, RZ ;  /* 0x000000ff001b7202 */ /* 0x000fe40000000f00 */
[----:B------:R-:W-:Y:S02]  /*01b0*/  MOV R20, R19 ;  /* 0x0000001300147202 */ /* 0x000fe40000000f00 */
[----:B------:R-:W-:Y:S02]  /*01c0*/  MOV R16, R0 ;  /* 0x0000000000107202 */ /* 0x000fe40000000f00 */
[----:B------:R-:W-:-:S07]  /*01d0*/  IADD3 R21, PT, PT, -R18, RZ, RZ ;  /* 0x000000ff12157210 */ /* 0x000fce0007ffe1ff */
.L_x_32:
[----:B------:R-:W1:Y:S08]  /*01e0*/  LDC.64 R4, c[0x0][0x380] ;  /* 0x0000e000ff047b82 */ /* 0x000e700000000a00 */
[----:B------:R-:W2:Y:S01]  /*01f0*/  LDC.64 R14, c[0x0][0x388] ;  /* 0x0000e200ff0e7b82 */ /* 0x000ea20000000a00 */
[----:B-1----:R-:W-:-:S05]  /*0200*/  IMAD.WIDE R4, R20, 0x4, R4 ;  /* 0x0000000414047825 */ /* 0x002fca00078e0204 */
[----:B0-----:R-:W3:Y:S01]  /*0210*/  LDG.E R22, desc[UR4][R4.64] ;  /* 0x0000000404167981 */ /* 0x001ee2000c1e1900 */
[----:B--2---:R-:W-:-:S03]  /*0220*/  IMAD.WIDE R14, R16, 0x4, R14 ;  /* 0x00000004100e7825 */ /* 0x004fc600078e020e */
[----:B------:R-:W2:Y:S04]  /*0230*/  LDG.E R23, desc[UR4][R4.64+0x4] ;  /* 0x0000040404177981 */ /* 0x000ea8000c1e1900 */
[----:B------:R0:W3:Y:S01]  /*0240*/  LDG.E R25, desc[UR4][R14.64] ;  /* 0x000000040e197981 */ /* 0x0000e2000c1e1900 */
[----:B------:R-:W-:-:S03]  /*0250*/  IMAD.WIDE R12, R3, 0x4, R14 ;  /* 0x00000004030c7825 */ /* 0x000fc600078e020e */
[----:B------:R-:W4:Y:S01]  /*0260*/  LDG.E R29, desc[UR4][R4.64+0x8] ;  /* 0x00000804041d7981 */ /* 0x000f22000c1e1900 */
[----:B------:R-:W-:-:S03]  /*0270*/  IMAD.WIDE R6, R3, 0x4, R12 ;  /* 0x0000000403067825 */ /* 0x000fc600078e020c */
[----:B------:R-:W2:Y:S01]  /*0280*/  LDG.E R12, desc[UR4][R12.64] ;  /* 0x000000040c0c7981 */ /* 0x000ea2000c1e1900 */
[----:B------:R-:W-:-:S03]  /*0290*/  IMAD.WIDE R8, R3, 0x4, R6 ;  /* 0x0000000403087825 */ /* 0x000fc600078e0206 */
[----:B------:R1:W4:Y:S01]  /*02a0*/  LDG.E R28, desc[UR4][R6.64] ;  /* 0x00000004061c7981 */ /* 0x000322000c1e1900 */
[----:B------:R-:W-:-:S03]  /*02b0*/  IMAD.WIDE R10, R3, 0x4, R8 ;  /* 0x00000004030a7825 */ /* 0x000fc600078e0208 */
[----:B------:R-:W5:Y:S01]  /*02c0*/  LDG.E R8, desc[UR4][R8.64] ;  /* 0x0000000408087981 */ /* 0x000f62000c1e1900 */
[----:B0-----:R-:W-:-:S05]  /*02d0*/  IMAD.WIDE R14, R3, 0x4, R10 ;  /* 0x00000004030e7825 */ /* 0x001fca00078e020a */
[----:B------:R-:W5:Y:S04]  /*02e0*/  LDG.E R13, desc[UR4][R14.64] ;  /* 0x000000040e0d7981 */ /* 0x000f68000c1e1900 */
[----:B------:R-:W5:Y:S04]  /*02f0*/  LDG.E R9, desc[UR4][R10.64] ;  /* 0x000000040a097981 */ /* 0x000f68000c1e1900 */
[----:B------:R-:W5:Y:S04]  /*0300*/  LDG.E R11, desc[UR4][R4.64+0xc] ;  /* 0x00000c04040b7981 */ /* 0x000f68000c1e1900 */
[----:B------:R-:W5:Y:S01]  /*0310*/  LDG.E R10, desc[UR4][R4.64+0x18] ;  /* 0x00001804040a7981 */ /* 0x000f62000c1e1900 */
[----:B---3--:R-:W-:Y:S01]  /*0320*/  FFMA R22, R22, R25, R27 ;  /* 0x0000001916167223 */ /* 0x008fe2000000001b */
[----:B------:R-:W-:-:S02]  /*0330*/  IMAD.WIDE R26, R3, 0x4, R14 ;  /* 0x00000004031a7825 */ /* 0x000fc400078e020e */
[----:B------:R-:W3:Y:S04]  /*0340*/  LDG.E R25, desc[UR4][R4.64+0x10] ;  /* 0x0000100404197981 */ /* 0x000ee8000c1e1900 */
[----:B------:R-:W3:Y:S01]  /*0350*/  LDG.E R14, desc[UR4][R4.64+0x14] ;  /* 0x00001404040e7981 */ /* 0x000ee2000c1e1900 */
[----:B-1----:R-:W-:-:S03]  /*0360*/  IMAD.WIDE R6, R3, 0x4, R26 ;  /* 0x0000000403067825 */ /* 0x002fc600078e021a */
[----:B------:R-:W3:Y:S04]  /*0370*/  LDG.E R15, desc[UR4][R4.64+0x1c] ;  /* 0x00001c04040f7981 */ /* 0x000ee8000c1e1900 */
[----:B------:R-:W3:Y:S04]  /*0380*/  LDG.E R6, desc[UR4][R6.64] ;  /* 0x0000000406067981 */ /* 0x000ee8000c1e1900 */
[----:B------:R-:W3:Y:S01]  /*0390*/  LDG.E R5, desc[UR4][R26.64] ;  /* 0x000000041a057981 */ /* 0x000ee2000c1e1900 */
[----:B--2---:R-:W-:Y:S01]  /*03a0*/  FFMA R12, R23, R12, R22 ;  /* 0x0000000c170c7223 */ /* 0x004fe20000000016 */
[----:B------:R-:W-:-:S03]  /*03b0*/  IADD3 R21, PT, PT, R21, 0x8, RZ ;  /* 0x0000000815157810 */ /* 0x000fc60007ffe0ff */
[----:B----4-:R-:W-:Y:S01]  /*03c0*/  FFMA R12, R29, R28, R12 ;  /* 0x0000001c1d0c7223 */ /* 0x010fe2000000000c */
[----:B------:R-:W-:Y:S02]  /*03d0*/  ISETP.NE.AND P1, PT, R21, RZ, PT ;  /* 0x000000ff1500720c */ /* 0x000fe40003f25270 */
[----:B------:R-:W-:Y:S01]  /*03e0*/  IADD3 R20, PT, PT, R20, 0x8, RZ ;  /* 0x0000000814147810 */ /* 0x000fe20007ffe0ff */
[----:B-----5:R-:W-:Y:S01]  /*03f0*/  FFMA R8, R11, R8, R12 ;  /* 0x000000080b087223 */ /* 0x020fe2000000000c */
[----:B------:R-:W-:-:S03]  /*0400*/  LEA R16, R3, R16, 0x3 ;  /* 0x0000001003107211 */ /* 0x000fc600078e18ff */
[----:B---3--:R-:W-:-:S04]  /*0410*/  FFMA R9, R25, R9, R8 ;  /* 0x0000000919097223 */ /* 0x008fc80000000008 */
[----:B------:R-:W-:-:S04]  /*0420*/  FFMA R9, R14, R13, R9 ;  /* 0x0000000d0e097223 */ /* 0x000fc80000000009 */
[----:B------:R-:W-:-:S04]  /*0430*/  FFMA R10, R10, R5, R9 ;  /* 0x000000050a0a7223 */ /* 0x000fc80000000009 */
[----:B------:R-:W-:Y:S01]  /*0440*/  FFMA R27, R15, R6, R10 ;  /* 0x000000060f1b7223 */ /* 0x000fe2000000000a */
[----:B------:R-:W-:Y:S06]  /*0450*/  @P1 BRA `(.L_x_32) ;  /* 0xfffffffc00601947 */ /* 0x000fec000383ffff */
.L_x_31:
[----:B------:R-:W-:Y:S05]  /*0460*/  @!P0 BRA `(.L_x_33) ;  /* 0x0000000000d48947 */ /* 0x000fea0003800000 */
[----:B------:R-:W-:Y:S02]  /*0470*/  ISETP.GE.U32.AND P0, PT, R24, 0x4, PT ;  /* 0x000000041800780c */ /* 0x000fe40003f06070 */
[----:B------:R-:W-:-:S04]  /*0480*/  LOP3.LUT R15, R2, 0x3, RZ, 0xc0, !PT ;  /* 0x00000003020f7812 */ /* 0x000fc800078ec0ff */
[----:B------:R-:W-:-:S07]  /*0490*/  ISETP.NE.AND P1, PT, R15, RZ, PT ;  /* 0x000000ff0f00720c */ /* 0x000fce0003f25270 */
[----:B------:R-:W-:Y:S06]  /*04a0*/  @!P0 BRA `(.L_x_34) ;  /* 0x0000000000588947 */ /* 0x000fec0003800000 */
[----:B------:R-:W1:Y:S01]  /*04b0*/  LDC.64 R10, c[0x0][0x388] ;  /* 0x0000e200ff0a7b82 */ /* 0x000e620000000a00 */
[-C--:B------:R-:W-:Y:S01]  /*04c0*/  IMAD R9, R3, R18.reuse, R0 ;  /* 0x0000001203097224 */ /* 0x080fe200078e0200 */
[----:B------:R-:W-:-:S06]  /*04d0*/  IADD3 R7, PT, PT, R19, R18, RZ ;  /* 0x0000001213077210 */ /* 0x000fcc0007ffe0ff */
[----:B------:R-:W2:Y:S01]  /*04e0*/  LDC.64 R4, c[0x0][0x380] ;  /* 0x0000e000ff047b82 */ /* 0x000ea20000000a00 */
[----:B-1----:R-:W-:-:S04]  /*04f0*/  IMAD.WIDE R10, R9, 0x4, R10 ;  /* 0x00000004090a7825 */ /* 0x002fc800078e020a */
[----:B------:R-:W-:Y:S02]  /*0500*/  IMAD.WIDE R12, R3, 0x4, R10 ;  /* 0x00000004030c7825 */ /* 0x000fe400078e020a */
[----:B0-----:R-:W3:Y:S02]  /*0510*/  LDG.E R10, desc[UR4][R10.64] ;  /* 0x000000040a0a7981 */ /* 0x001ee4000c1e1900 */
[----:B--2---:R-:W-:-:S04]  /*0520*/  IMAD.WIDE R4, R7, 0x4, R4 ;  /* 0x0000000407047825 */ /* 0x004fc800078e0204 */
[C---:B------:R-:W-:Y:S01]  /*0530*/  IMAD.WIDE R6, R3.reuse, 0x4, R12 ;  /* 0x0000000403067825 */ /* 0x040fe200078e020c */
[----:B------:R-:W3:Y:S04]  /*0540*/  LDG.E R14, desc[UR4][R4.64] ;  /* 0x00000004040e7981 */ /* 0x000ee8000c1e1900 */
[----:B------:R-:W2:Y:S01]  /*0550*/  LDG.E R12, desc[UR4][R12.64] ;  /* 0x000000040c0c7981 */ /* 0x000ea2000c1e1900 */
[----:B------:R-:W-:-:S03]  /*0560*/  IMAD.WIDE R8, R3, 0x4, R6 ;  /* 0x0000000403087825 */ /* 0x000fc600078e0206 */
[----:B------:R-:W2:Y:S04]  /*0570*/  LDG.E R21, desc[UR4][R4.64+0x4] ;  /* 0x0000040404157981 */ /* 0x000ea8000c1e1900 */
[----:B------:R-:W4:Y:S04]  /*0580*/  LDG.E R16, desc[UR4][R6.64] ;  /* 0x0000000406107981 */ /* 0x000f28000c1e1900 */
[----:B------:R-:W4:Y:S04]  /*0590*/  LDG.E R23, desc[UR4][R4.64+0x8] ;  /* 0x0000080404177981 */ /* 0x000f28000c1e1900 */
[----:B------:R-:W5:Y:S04]  /*05a0*/  LDG.E R25, desc[UR4][R4.64+0xc] ;  /* 0x00000c0404197981 */ /* 0x000f68000c1e1900 */
[----:B------:R-:W5:Y:S01]  /*05b0*/  LDG.E R8, desc[UR4][R8.64] ;  /* 0x0000000408087981 */ /* 0x000f62000c1e1900 */
[----:B------:R-:W-:Y:S01]  /*05c0*/  IADD3 R18, PT, PT, R18, 0x4, RZ ;  /* 0x0000000412127810 */ /* 0x000fe20007ffe0ff */
[----:B---3--:R-:W-:-:S04]  /*05d0*/  FFMA R14, R14, R10, R27 ;  /* 0x0000000a0e0e7223 */ /* 0x008fc8000000001b */
[----:B--2---:R-:W-:-:S04]  /*05e0*/  FFMA R14, R21, R12, R14 ;  /* 0x0000000c150e7223 */ /* 0x004fc8000000000e */
[----:B----4-:R-:W-:-:S04]  /*05f0*/  FFMA R14, R23, R16, R14 ;  /* 0x00000010170e7223 */ /* 0x010fc8000000000e */
[----:B-----5:R-:W-:-:S07]  /*0600*/  FFMA R27, R25, R8, R14 ;  /* 0x00000008191b7223 */ /* 0x020fce000000000e */
.L_x_34:
[----:B------:R-:W-:Y:S05]  /*0610*/  @!P1 BRA `(.L_x_33) ;  /* 0x0000000000689947 */ /* 0x000fea0003800000 */
[----:B------:R-:W1:Y:S01]  /*0620*/  LDC.64 R10, c[0x0][0x388] ;  /* 0x0000e200ff0a7b82 */ /* 0x000e620000000a00 */
[----:B------:R-:W-:Y:S02]  /*0630*/  ISETP.NE.AND P0, PT, R15, 0x1, PT ;  /* 0x000000010f00780c */ /* 0x000fe40003f05270 */
[----:B------:R-:W-:-:S04]  /*0640*/  LOP3.LUT R2, R2, 0x1, RZ, 0xc0, !PT ;  /* 0x0000000102027812 */ /* 0x000fc800078ec0ff */
[----:B------:R-:W-:Y:S01]  /*0650*/  ISETP.NE.U32.AND P1, PT, R2, 0x1, PT ;  /* 0x000000010200780c */ /* 0x000fe20003f25070 */
[----:B------:R-:W2:Y:S06]  /*0660*/  LDC.64 R8, c[0x0][0x380] ;  /* 0x0000e000ff087b82 */ /* 0x000eac0000000a00 */
[-C--:B------:R-:W-:Y:S01]  /*0670*/  @P0 IMAD R15, R3, R18.reuse, R0 ;  /* 0x00000012030f0224 */ /* 0x080fe200078e0200 */
[----:B------:R-:W-:Y:S01]  /*0680*/  @P0 IADD3 R13, PT, PT, R19, R18, RZ ;  /* 0x00000012130d0210 */ /* 0x000fe20007ffe0ff */
[----:B------:R-:W3:Y:S01]  /*0690*/  LDC.64 R6, c[0x0][0x380] ;  /* 0x0000e000ff067b82 */ /* 0x000ee20000000a00 */
[----:B------:R-:W-:-:S04]  /*06a0*/  @P0 IADD3 R18, PT, PT, R18, 0x2, RZ ;  /* 0x0000000212120810 */ /* 0x000fc80007ffe0ff */
[----:B------:R-:W-:-:S03]  /*06b0*/  @!P1 IADD3 R19, PT, PT, R19, R18, RZ ;  /* 0x0000001213139210 */ /* 0x000fc60007ffe0ff */
[----:B------:R-:W4:Y:S01]  /*06c0*/  LDC.64 R4, c[0x0][0x388] ;  /* 0x0000e200ff047b82 */ /* 0x000f220000000a00 */
[----:B-1----:R-:W-:-:S04]  /*06d0*/  @P0 IMAD.WIDE R10, R15, 0x4, R10 ;  /* 0x000000040f0a0825 */ /* 0x002fc800078e020a */
[----:B------:R-:W-:Y:S01]  /*06e0*/  @!P1 IMAD R15, R3, R18, R0 ;  /* 0x00000012030f9224 */ /* 0x000fe200078e0200 */
[----:B0-----:R-:W5:Y:S01]  /*06f0*/  @P0 LDG.E R14, desc[UR4][R10.64] ;  /* 0x000000040a0e0981 */ /* 0x001f62000c1e1900 */
[----:B--2---:R-:W-:-:S04]  /*0700*/  @P0 IMAD.WIDE R8, R13, 0x4, R8 ;  /* 0x000000040d080825 */ /* 0x004fc800078e0208 */
[----:B------:R-:W-:Y:S01]  /*0710*/  @P0 IMAD.WIDE R12, R3, 0x4, R10 ;  /* 0x00000004030c0825 */ /* 0x000fe200078e020a */
[----:B------:R-:W5:Y:S03]  /*0720*/  @P0 LDG.E R2, desc[UR4][R8.64] ;  /* 0x0000000408020981 */ /* 0x000f66000c1e1900 */
[----:B---3--:R-:W-:Y:S01]  /*0730*/  @!P1 IMAD.WIDE R6, R19, 0x4, R6 ;  /* 0x0000000413069825 */ /* 0x008fe200078e0206 */
[----:B------:R-:W2:Y:S04]  /*0740*/  @P0 LDG.E R21, desc[UR4][R8.64+0x4] ;  /* 0x0000040408150981 */ /* 0x000ea8000c1e1900 */
[----:B------:R-:W2:Y:S01]  /*0750*/  @P0 LDG.E R12, desc[UR4][R12.64] ;  /* 0x000000040c0c0981 */ /* 0x000ea2000c1e1900 */
[----:B----4-:R-:W-:-:S03]  /*0760*/  @!P1 IMAD.WIDE R4, R15, 0x4, R4 ;  /* 0x000000040f049825 */ /* 0x010fc600078e0204 */
[----:B------:R-:W3:Y:S04]  /*0770*/  @!P1 LDG.E R6, desc[UR4][R6.64] ;  /* 0x0000000406069981 */ /* 0x000ee8000c1e1900 */
[----:B------:R-:W3:Y:S01]  /*0780*/  @!P1 LDG.E R4, desc[UR4][R4.64] ;  /* 0x0000000404049981 */ /* 0x000ee2000c1e1900 */
[----:B-----5:R-:W-:-:S04]  /*0790*/  @P0 FFMA R2, R2, R14, R27 ;  /* 0x0000000e02020223 */ /* 0x020fc8000000001b */
[----:B--2---:R-:W-:-:S04]  /*07a0*/  @P0 FFMA R27, R21, R12, R2 ;  /* 0x0000000c151b0223 */ /* 0x004fc80000000002 */
[----:B---3--:R-:W-:-:S07]  /*07b0*/  @!P1 FFMA R27, R6, R4, R27 ;  /* 0x00000004061b9223 */ /* 0x008fce000000001b */
.L_x_33:
[----:B------:R-:W1:Y:S01]  /*07c0*/  LDC.64 R4, c[0x0][0x390] ;  /* 0x0000e400ff047b82 */ /* 0x000e620000000a00 */
[----:B------:R-:W-:-:S04]  /*07d0*/  IMAD R3, R3, R17, R0 ;  /* 0x0000001103037224 */ /* 0x000fc800078e0200 */
[----:B-1----:R-:W-:-:S05]  /*07e0*/  IMAD.WIDE R2, R3, 0x4, R4 ;  /* 0x0000000403027825 */ /* 0x002fca00078e0204 */
[----:B0-----:R-:W-:Y:S01]  /*07f0*/  STG.E desc[UR4][R2.64], R27 ;  /* 0x0000001b02007986 */ /* 0x001fe2000c101904 */
[----:B------:R-:W-:Y:S05]  /*0800*/  EXIT ;  /* 0x000000000000794d */ /* 0x000fea0003800000 */
.L_x_35:
        /* <DEDUP_REMOVED lines=15> */
.L_x_137:


//--------------------- .text._Z21attentionScoresKernelPKfS0_Pfiiif --------------------------
	.section	.text._Z21attentionScoresKernelPKfS0_Pfiiif,"ax",@progbits
	.align	128
        .global         _Z21attentionScoresKernelPKfS0_Pfiiif
        .type           _Z21attentionScoresKernelPKfS0_Pfiiif,@function
        .size           _Z21attentionScoresKernelPKfS0_Pfiiif,(.L_x_130 - _Z21attentionScoresKernelPKfS0_Pfiiif)
        .other          _Z21attentionScoresKernelPKfS0_Pfiiif,@"STO_CUDA_ENTRY STV_DEFAULT"
_Z21attentionScoresKernelPKfS0_Pfiiif:
.text._Z21attentionScoresKernelPKfS0_Pfiiif:
[----:B------:R-:W-:Y:S01]  /*0000*/  LDC R1, c[0x0][0x37c] ;  /* 0x0000df00ff017b82 */ /* 0x000fe20000000800 */
[----:B------:R-:W0:Y:S07]  /*0010*/  S2R R3, SR_TID.X ;  /* 0x0000000000037919 */ /* 0x000e2e0000002100 */
[----:B------:R-:W1:Y:S01]  /*0020*/  S2UR UR16, SR_CTAID.Z ;  /* 0x00000000001079c3 */ /* 0x000e620000002700 */
[----:B------:R-:W2:Y:S07]  /*0030*/  S2R R7, SR_CTAID.Y ;  /* 0x0000000000077919 */ /* 0x000eae0000002600 */
[----:B------:R-:W1:Y:S08]  /*0040*/  LDC.64 R8, c[0x0][0x398] ;  /* 0x0000e600ff087b82 */ /* 0x000e700000000a00 */
[----:B------:R-:W0:Y:S08]  /*0050*/  S2UR UR4, SR_CTAID.X ;  /* 0x00000000000479c3 */ /* 0x000e300000002500 */
[----:B------:R-:W0:Y:S01]  /*0060*/  LDC R6, c[0x0][0x360] ;  /* 0x0000d800ff067b82 */ /* 0x000e220000000800 */
[----:B-1----:R-:W-:-:S04]  /*0070*/  ISETP.LE.AND P0, PT, R9, UR16, PT ;  /* 0x0000001009007c0c */ /* 0x002fc8000bf03270 */
[----:B--2---:R-:W-:Y:S01]  /*0080*/  ISETP.GE.OR P0, PT, R7, R8, P0 ;  /* 0x000000080700720c */ /* 0x004fe20000706670 */
[----:B0-----:R-:W-:-:S05]  /*0090*/  IMAD R6, R6, UR4, R3 ;  /* 0x0000000406067c24 */ /* 0x001fca000f8e0203 */
[----:B------:R-:W-:-:S13]  /*00a0*/  ISETP.GE.OR P0, PT, R6, R8, P0 ;  /* 0x000000080600720c */ /* 0x000fda0000706670 */
[----:B------:R-:W-:Y:S05]  /*00b0*/  @P0 EXIT ;  /* 0x000000000000094d */ /* 0x000fea0003800000 */
[----:B------:R-:W-:Y:S01]  /*00c0*/  ISETP.GT.AND P0, PT, R6, R7, PT ;  /* 0x000000070600720c */ /* 0x000fe20003f04270 */
[----:B------:R-:W0:-:S12]  /*00d0*/  LDCU.64 UR18, c[0x0][0x358] ;  /* 0x00006b00ff1277ac */ /* 0x000e180008000a00 */
[----:B------:R-:W1:Y:S01]  /*00e0*/  @P0 LDC.64 R2, c[0x0][0x390] ;  /* 0x0000e400ff020b82 */ /* 0x000e620000000a00 */
[----:B------:R-:W-:Y:S01]  /*00f0*/  @P0 IMAD R5, R8, UR16, R7 ;  /* 0x0000001008050c24 */ /* 0x000fe2000f8e0207 */
[----:B------:R-:W-:-:S03]  /*0100*/  @P0 MOV R11, 0xce6e6b28 ;  /* 0xce6e6b28000b0802 */ /* 0x000fc60000000f00 */
[----:B------:R-:W-:-:S04]  /*0110*/  @P0 IMAD R5, R5, R8, R6 ;  /* 0x0000000805050224 */ /* 0x000fc800078e0206 */
[----:B-1----:R-:W-:-:S05]  /*0120*/  @P0 IMAD.WIDE.U32 R2, R5, 0x4, R2 ;  /* 0x0000000405020825 */ /* 0x002fca00078e0002 */
[----:B0-----:R0:W-:Y:S01]  /*0130*/  @P0 STG.E desc[UR18][R2.64], R11 ;  /* 0x0000000b02000986 */ /* 0x0011e2000c101912 */
[----:B------:R-:W-:Y:S05]  /*0140*/  @P0 EXIT ;  /* 0x000000000000094d */ /* 0x000fea0003800000 */
[----:B------:R-:W1:Y:S01]  /*0150*/  LDCU UR9, c[0x0][0x3a0] ;  /* 0x00007400ff0977ac */ /* 0x000e620008000800 */
[----:B------:R-:W-:Y:S01]  /*0160*/  HFMA2 R13, -RZ, RZ, 0, 0 ;  /* 0x00000000ff0d7431 */ /* 0x000fe200000001ff */
[----:B-1----:R-:W-:-:S09]  /*0170*/  UISETP.GE.AND UP0, UPT, UR9, 0x1, UPT ;  /* 0x000000010900788c */ /* 0x002fd2000bf06270 */
[----:B------:R-:W-:Y:S05]  /*0180*/  BRA.U !UP0, `(.L_x_36) ;  /* 0x00000009086c7547 */ /* 0x000fea000b800000 */
[----:B------:R-:W-:Y:S01]  /*0190*/  UISETP.GE.U32.AND UP1, UPT, UR9, 0x10, UPT ;  /* 0x000000100900788c */ /* 0x000fe2000bf26070 */
[-C--:B------:R-:W-:Y:S01]  /*01a0*/  IMAD R8, R7, R9.reuse, UR16 ;  /* 0x0000001007087e24 */ /* 0x080fe2000f8e0209 */
[----:B------:R-:W-:Y:S01]  /*01b0*/  ULOP3.LUT UR10, UR9, 0xf, URZ, 0xc0, !UPT ;  /* 0x0000000f090a7892 */ /* 0x000fe2000f8ec0ff */
[----:B------:R-:W-:Y:S01]  /*01c0*/  IMAD R9, R6, R9, UR16 ;  /* 0x0000001006097e24 */ /* 0x000fe2000f8e0209 */
[----:B------:R-:W-:Y:S01]  /*01d0*/  UMOV UR4, URZ ;  /* 0x000000ff00047c82 */ /* 0x000fe20008000000 */
[----:B------:R-:W-:Y:S01]  /*01e0*/  IMAD.MOV.U32 R13, RZ, RZ, RZ ;  /* 0x000000ffff0d7224 */ /* 0x000fe200078e00ff */
[----:B------:R-:W-:Y:S01]  /*01f0*/  UISETP.NE.AND UP0, UPT, UR10, URZ, UPT ;  /* 0x000000ff0a00728c */ /* 0x000fe2000bf05270 */
[----:B------:R-:W-:Y:S02]  /*0200*/  IMAD R8, R8, UR9, RZ ;  /* 0x0000000908087c24 */ /* 0x000fe4000f8e02ff */
[----:B------:R-:W-:Y:S01]  /*0210*/  IMAD R9, R9, UR9, RZ ;  /* 0x0000000909097c24 */ /* 0x000fe2000f8e02ff */
[----:B------:R-:W-:Y:S07]  /*0220*/  BRA.U !UP1, `(.L_x_37) ;  /* 0x0000000509147547 */ /* 0x000fee000b800000 */
[----:B------:R-:W1:Y:S01]  /*0230*/  LDCU.128 UR12, c[0x0][0x380] ;  /* 0x00007000ff0c77ac */ /* 0x000e620008000c00 */
[----:B------:R-:W-:Y:S01]  /*0240*/  MOV R13, RZ ;  /* 0x000000ff000d7202 */ /* 0x000fe20000000f00 */
[----:B------:R-:W-:Y:S01]  /*0250*/  IMAD.MOV.U32 R10, RZ, RZ, R8 ;  /* 0x000000ffff0a7224 */ /* 0x000fe200078e0008 */
[----:B------:R-:W-:Y:S01]  /*0260*/  MOV R0, R9 ;  /* 0x0000000900007202 */ /* 0x000fe20000000f00 */
[----:B------:R-:W-:-:S04]  /*0270*/  ULOP3.LUT UR4, UR9, 0x7ffffff0, URZ, 0xc0, !UPT ;  /* 0x7ffffff009047892 */ /* 0x000fc8000f8ec0ff */
[----:B------:R-:W-:Y:S02]  /*0280*/  UIADD3 UR11, UPT, UPT, -UR4, URZ, URZ ;  /* 0x000000ff040b7290 */ /* 0x000fe4000fffe1ff */
[----:B-1----:R-:W-:Y:S02]  /*0290*/  UIADD3 UR7, UP1, UPT, UR12, 0x20, URZ ;  /* 0x000000200c077890 */ /* 0x002fe4000ff3e0ff */
[----:B------:R-:W-:Y:S02]  /*02a0*/  UIADD3 UR5, UP2, UPT, UR14, 0x20, URZ ;  /* 0x000000200e057890 */ /* 0x000fe4000ff5e0ff */
[----:B------:R-:W-:Y:S02]  /*02b0*/  UIADD3.X UR8, UPT, UPT, URZ, UR13, URZ, UP1, !UPT ;  /* 0x0000000dff087290 */ /* 0x000fe40008ffe4ff */
[----:B------:R-:W-:-:S12]  /*02c0*/  UIADD3.X UR6, UPT, UPT, URZ, UR15, URZ, UP2, !UPT ;  /* 0x0000000fff067290 */ /* 0x000fd800097fe4ff */
.L_x_38:
[----:B0-----:R-:W-:Y:S01]  /*02d0*/  MOV R2, UR7 ;  /* 0x0000000700027c02 */ /* 0x001fe20008000f00 */
[----:B------:R-:W-:Y:S01]  /*02e0*/  IMAD.U32 R4, RZ, RZ, UR5 ;  /* 0x00000005ff047e24 */ /* 0x000fe2000f8e00ff */
[----:B------:R-:W-:Y:S02]  /*02f0*/  MOV R3, UR8 ;  /* 0x0000000800037c02 */ /* 0x000fe40008000f00 */
[----:B------:R-:W-:Y:S01]  /*0300*/  MOV R5, UR6 ;  /* 0x0000000600057c02 */ /* 0x000fe20008000f00 */
[----:B------:R-:W-:-:S04]  /*0310*/  IMAD.WIDE R2, R10, 0x4, R2 ;  /* 0x000000040a027825 */ /* 0x000fc800078e0202 */
[----:B------:R-:W-:Y:S01]  /*0320*/  IMAD.WIDE R4, R0, 0x4, R4 ;  /* 0x0000000400047825 */ /* 0x000fe200078e0204 */
[----:B------:R-:W2:Y:S04]  /*0330*/  LDG.E R14, desc[UR18][R2.64+-0x20] ;  /* 0xffffe012020e7981 */ /* 0x000ea8000c1e1900 */
[----:B------:R-:W2:Y:S04]  /*0340*/  LDG.E R15, desc[UR18][R4.64+-0x20] ;  /* 0xffffe012040f7981 */ /* 0x000ea8000c1e1900 */
[----:B------:R-:W3:Y:S04]  /*0350*/  LDG.E R16, desc[UR18][R2.64+-0x1c] ;  /* 0xffffe41202107981 */ /* 0x000ee8000c1e1900 */
        /* <DEDUP_REMOVED lines=21> */
[----:B------:R-:W4:Y:S01]  /*04b0*/  LDG.E R18, desc[UR18][R4.64+0x4] ;  /* 0x0000041204127981 */ /* 0x000f22000c1e1900 */
[----:B-----5:R-:W-:-:S03]  /*04c0*/  FFMA R26, R22, R21, R25 ;  /* 0x00000015161a7223 */ /* 0x020fc60000000019 */
[----:B------:R-:W5:Y:S04]  /*04d0*/  LDG.E R21, desc[UR18][R2.64+0x8] ;  /* 0x0000081202157981 */ /* 0x000f68000c1e1900 */
        /* <DEDUP_REMOVED lines=11> */
[----:B------:R-:W5:Y:S01]  /*0590*/  LDG.E R26, desc[UR18][R2.64+0x1c] ;  /* 0x00001c12021a7981 */ /* 0x000f62000c1e1900 */
[----:B------:R-:W-:-:S04]  /*05a0*/  UIADD3 UR11, UPT, UPT, UR11, 0x10, URZ ;  /* 0x000000100b0b7890 */ /* 0x000fc8000fffe0ff */
[----:B------:R-:W-:Y:S01]  /*05b0*/  UISETP.NE.AND UP1, UPT, UR11, URZ, UPT ;  /* 0x000000ff0b00728c */ /* 0x000fe2000bf25270 */
[----:B------:R-:W-:Y:S01]  /*05c0*/  IADD3 R10, PT, PT, R10, 0x10, RZ ;  /* 0x000000100a0a7810 */ /* 0x000fe20007ffe0ff */
[----:B------:R-:W-:Y:S02]  /*05d0*/  VIADD R0, R0, 0x10 ;  /* 0x0000001000007836 */ /* 0x000fe40000000000 */
[----:B--2---:R-:W-:-:S04]  /*05e0*/  FFMA R14, R13, R14, R29 ;  /* 0x0000000e0d0e7223 */ /* 0x004fc8000000001d */
[----:B---3--:R-:W-:-:S04]  /*05f0*/  FFMA R14, R15, R16, R14 ;  /* 0x000000100f0e7223 */ /* 0x008fc8000000000e */
[----:B----4-:R-:W-:-:S04]  /*0600*/  FFMA R14, R17, R18, R14 ;  /* 0x00000012110e7223 */ /* 0x010fc8000000000e */
[----:B-----5:R-:W-:-:S04]  /*0610*/  FFMA R14, R21, R22, R14 ;  /* 0x00000016150e7223 */ /* 0x020fc8000000000e */
[----:B------:R-:W-:-:S04]  /*0620*/  FFMA R14, R23, R24, R14 ;  /* 0x00000018170e7223 */ /* 0x000fc8000000000e */
[----:B------:R-:W-:-:S04]  /*0630*/  FFMA R19, R19, R20, R14 ;  /* 0x0000001413137223 */ /* 0x000fc8000000000e */
[----:B------:R-:W-:-:S04]  /*0640*/  FFMA R12, R12, R25, R19 ;  /* 0x000000190c0c7223 */ /* 0x000fc80000000013 */
[----:B------:R-:W-:-:S04]  /*0650*/  FFMA R11, R11, R28, R12 ;  /* 0x0000001c0b0b7223 */ /* 0x000fc8000000000c */
[----:B------:R-:W-:Y:S01]  /*0660*/  FFMA R13, R26, R27, R11 ;  /* 0x0000001b1a0d7223 */ /* 0x000fe2000000000b */
[----:B------:R-:W-:Y:S06]  /*0670*/  BRA.U UP1, `(.L_x_38) ;  /* 0xfffffffd01147547 */ /* 0x000fec000b83ffff */
.L_x_37:
[----:B------:R-:W-:Y:S05]  /*0680*/  BRA.U !UP0, `(.L_x_36) ;  /* 0x00000005082c7547 */ /* 0x000fea000b800000 */
[----:B------:R-:W-:Y:S02]  /*0690*/  UISETP.GE.U32.AND UP0, UPT, UR10, 0x8, UPT ;  /* 0x000000080a00788c */ /* 0x000fe4000bf06070 */
[----:B------:R-:W-:-:S04]  /*06a0*/  ULOP3.LUT UR6, UR9, 0x7, URZ, 0xc0, !UPT ;  /* 0x0000000709067892 */ /* 0x000fc8000f8ec0ff */
[----:B------:R-:W-:-:S03]  /*06b0*/  UISETP.NE.AND UP1, UPT, UR6, URZ, UPT ;  /* 0x000000ff0600728c */ /* 0x000fc6000bf25270 */
[----:B------:R-:W-:Y:S08]  /*06c0*/  BRA.U !UP0, `(.L_x_39) ;  /* 0x00000001087c7547 */ /* 0x000ff0000b800000 */
[----:B0-----:R-:W0:Y:S01]  /*06d0*/  LDC.64 R2, c[0x0][0x380] ;  /* 0x0000e000ff027b82 */ /* 0x001e220000000a00 */
[----:B------:R-:W-:Y:S02]  /*06e0*/  IADD3 R11, PT, PT, R8, UR4, RZ ;  /* 0x00000004080b7c10 */ /* 0x000fe4000fffe0ff */
[----:B------:R-:W-:-:S05]  /*06f0*/  IADD3 R15, PT, PT, R9, UR4, RZ ;  /* 0x00000004090f7c10 */ /* 0x000fca000fffe0ff */
[----:B------:R-:W1:Y:S01]  /*0700*/  LDC.64 R4, c[0x0][0x388] ;  /* 0x0000e200ff047b82 */ /* 0x000e620000000a00 */
[----:B0-----:R-:W-:-:S05]  /*0710*/  IMAD.WIDE R2, R11, 0x4, R2 ;  /* 0x000000040b027825 */ /* 0x001fca00078e0202 */
[----:B------:R-:W2:Y:S01]  /*0720*/  LDG.E R14, desc[UR18][R2.64] ;  /* 0x00000012020e7981 */ /* 0x000ea2000c1e1900 */
[----:B-1----:R-:W-:-:S03]  /*0730*/  IMAD.WIDE R4, R15, 0x4, R4 ;  /* 0x000000040f047825 */ /* 0x002fc600078e0204 */
        /* <DEDUP_REMOVED lines=15> */
[----:B------:R-:W-:Y:S01]  /*0830*/  UIADD3 UR4, UPT, UPT, UR4, 0x8, URZ ;  /* 0x0000000804047890 */ /* 0x000fe2000fffe0ff */
        /* <DEDUP_REMOVED lines=8> */
.L_x_39:
[----:B------:R-:W-:Y:S05]  /*08c0*/  BRA.U !UP1, `(.L_x_36) ;  /* 0x00000001099c7547 */ /* 0x000fea000b800000 */
[----:B------:R-:W-:Y:S02]  /*08d0*/  UISETP.GE.U32.AND UP0, UPT, UR6, 0x4, UPT ;  /* 0x000000040600788c */ /* 0x000fe4000bf06070 */
[----:B------:R-:W-:-:S04]  /*08e0*/  ULOP3.LUT UR5, UR9, 0x3, URZ, 0xc0, !UPT ;  /* 0x0000000309057892 */ /* 0x000fc8000f8ec0ff */
[----:B------:R-:W-:-:S03]  /*08f0*/  UISETP.NE.AND UP1, UPT, UR5, URZ, UPT ;  /* 0x000000ff0500728c */ /* 0x000fc6000bf25270 */
[----:B------:R-:W-:Y:S08]  /*0900*/  BRA.U !UP0, `(.L_x_40) ;  /* 0x00000001084c7547 */ /* 0x000ff0000b800000 */
[----:B0-----:R-:W0:Y:S01]  /*0910*/  LDC.64 R2, c[0x0][0x380] ;  /* 0x0000e000ff027b82 */ /* 0x001e220000000a00 */
[----:B------:R-:W-:Y:S01]  /*0920*/  IADD3 R15, PT, PT, R9, UR4, RZ ;  /* 0x00000004090f7c10 */ /* 0x000fe2000fffe0ff */
[----:B------:R-:W-:-:S06]  /*0930*/  VIADD R11, R8, UR4 ;  /* 0x00000004080b7c36 */ /* 0x000fcc0008000000 */
        /* <DEDUP_REMOVED lines=10> */
[----:B------:R-:W5:Y:S01]  /*09e0*/  LDG.E R16, desc[UR18][R4.64+0xc] ;  /* 0x00000c1204107981 */ /* 0x000f62000c1e1900 */
[----:B------:R-:W-:Y:S01]  /*09f0*/  UIADD3 UR4, UPT, UPT, UR4, 0x4, URZ ;  /* 0x0000000404047890 */ /* 0x000fe2000fffe0ff */
[----:B--2---:R-:W-:-:S04]  /*0a00*/  FFMA R0, R0, R10, R13 ;  /* 0x0000000a00007223 */ /* 0x004fc8000000000d */
[----:B---3--:R-:W-:-:S04]  /*0a10*/  FFMA R0, R11, R12, R0 ;  /* 0x0000000c0b007223 */ /* 0x008fc80000000000 */
[----:B----4-:R-:W-:-:S04]  /*0a20*/  FFMA R0, R15, R14, R0 ;  /* 0x0000000e0f007223 */ /* 0x010fc80000000000 */
[----:B-----5:R-:W-:-:S07]  /*0a30*/  FFMA R13, R17, R16, R0 ;  /* 0x00000010110d7223 */ /* 0x020fce0000000000 */
.L_x_40:
[----:B------:R-:W-:Y:S05]  /*0a40*/  BRA.U !UP1, `(.L_x_36) ;  /* 0x00000001093c7547 */ /* 0x000fea000b800000 */
[----:B------:R-:W1:Y:S01]  /*0a50*/  LDC.64 R14, c[0x0][0x380] ;  /* 0x0000e000ff0e7b82 */ /* 0x000e620000000a00 */
[----:B------:R-:W-:Y:S01]  /*0a60*/  IADD3 R9, PT, PT, R9, UR4, RZ ;  /* 0x0000000409097c10 */ /* 0x000fe2000fffe0ff */
[----:B------:R-:W-:Y:S01]  /*0a70*/  VIADD R17, R8, UR4 ;  /* 0x0000000408117c36 */ /* 0x000fe20008000000 */
[----:B------:R-:W-:-:S05]  /*0a80*/  UIADD3 UR5, UPT, UPT, -UR5, URZ, URZ ;  /* 0x000000ff05057290 */ /* 0x000fca000fffe1ff */
[----:B0-----:R-:W0:Y:S07]  /*0a90*/  LDC.64 R10, c[0x0][0x388] ;  /* 0x0000e200ff0a7b82 */ /* 0x001e2e0000000a00 */
.L_x_41:
[----:B0-----:R-:W-:-:S04]  /*0aa0*/  IMAD.WIDE R2, R9, 0x4, R10 ;  /* 0x0000000409027825 */ /* 0x001fc800078e020a */
[----:B-1----:R-:W-:Y:S02]  /*0ab0*/  IMAD.WIDE R4, R17, 0x4, R14 ;  /* 0x0000000411047825 */ /* 0x002fe400078e020e */
[----:B------:R-:W2:Y:S04]  /*0ac0*/  LDG.E R2, desc[UR18][R2.64] ;  /* 0x0000001202027981 */ /* 0x000ea8000c1e1900 */
[----:B------:R-:W2:Y:S01]  /*0ad0*/  LDG.E R4, desc[UR18][R4.64] ;  /* 0x0000001204047981 */ /* 0x000ea2000c1e1900 */
[----:B------:R-:W-:Y:S01]  /*0ae0*/  UIADD3 UR5, UPT, UPT, UR5, 0x1, URZ ;  /* 0x0000000105057890 */ /* 0x000fe2000fffe0ff */
[----:B------:R-:W-:Y:S02]  /*0af0*/  IADD3 R9, PT, PT, R9, 0x1, RZ ;  /* 0x0000000109097810 */ /* 0x000fe40007ffe0ff */
[----:B------:R-:W-:Y:S01]  /*0b00*/  IADD3 R17, PT, PT, R17, 0x1, RZ ;  /* 0x0000000111117810 */ /* 0x000fe20007ffe0ff */
[----:B------:R-:W-:Y:S01]  /*0b10*/  UISETP.NE.AND UP0, UPT, UR5, URZ, UPT ;  /* 0x000000ff0500728c */ /* 0x000fe2000bf05270 */
[----:B--2---:R-:W-:-:S08]  /*0b20*/  FFMA R13, R4, R2, R13 ;  /* 0x00000002040d7223 */ /* 0x004fd0000000000d */
[----:B------:R-:W-:Y:S05]  /*0b30*/  BRA.U UP0, `(.L_x_41) ;  /* 0xfffffffd00d87547 */ /* 0x000fea000b83ffff */
.L_x_36:
[----:B------:R-:W1:Y:S01]  /*0b40*/  LDC R4, c[0x0][0x3a4] ;  /* 0x0000e900ff047b82 */ /* 0x000e620000000800 */
[----:B------:R-:W-:Y:S01]  /*0b50*/  BSSY.RECONVERGENT B0, `(.L_x_42) ;  /* 0x000000d000007945 */ /* 0x000fe20003800200 */
[----:B-1----:R-:W0:Y:S08]  /*0b60*/  MUFU.RCP R0, R4 ;  /* 0x0000000400007308 */ /* 0x002e300000001000 */
[----:B------:R-:W1:Y:S01]  /*0b70*/  FCHK P0, R13, R4 ;  /* 0x000000040d007302 */ /* 0x000e620000000000 */
[----:B0-----:R-:W-:-:S04]  /*0b80*/  FFMA R3, R0, -R4, 1 ;  /* 0x3f80000000037423 */ /* 0x001fc80000000804 */
[----:B------:R-:W-:-:S04]  /*0b90*/  FFMA R0, R0, R3, R0 ;  /* 0x0000000300007223 */ /* 0x000fc80000000000 */
[----:B------:R-:W-:-:S04]  /*0ba0*/  FFMA R2, R0, R13, RZ ;  /* 0x0000000d00027223 */ /* 0x000fc800000000ff */
[----:B------:R-:W-:-:S04]  /*0bb0*/  FFMA R3, R2, -R4, R13 ;  /* 0x8000000402037223 */ /* 0x000fc8000000000d */
[----:B------:R-:W-:Y:S01]  /*0bc0*/  FFMA R5, R0, R3, R2 ;  /* 0x0000000300057223 */ /* 0x000fe20000000002 */
[----:B-1----:R-:W-:Y:S06]  /*0bd0*/  @!P0 BRA `(.L_x_43) ;  /* 0x0000000000108947 */ /* 0x002fec0003800000 */
[----:B------:R-:W-:Y:S01]  /*0be0*/  IMAD.MOV.U32 R0, RZ, RZ, R13 ;  /* 0x000000ffff007224 */ /* 0x000fe200078e000d */
[----:B------:R-:W-:-:S07]  /*0bf0*/  MOV R2, 0xc10 ;  /* 0x00000c1000027802 */ /* 0x000fce0000000f00 */
[----:B------:R-:W-:Y:S05]  /*0c00*/  CALL.REL.NOINC `($__internal_0_$__cuda_sm3x_div_rn_noftz_f32_slowpath) ;  /* 0x0000000000247944 */ /* 0x000fea0003c00000 */
[----:B------:R-:W-:-:S07]  /*0c10*/  MOV R5, R0 ;  /* 0x0000000000057202 */ /* 0x000fce0000000f00 */
.L_x_43:
[----:B------:R-:W-:Y:S05]  /*0c20*/  BSYNC.RECONVERGENT B0 ;  /* 0x0000000000007941 */ /* 0x000fea0003800200 */
.L_x_42:
[----:B------:R-:W0:Y:S08]  /*0c30*/  LDC R0, c[0x0][0x398] ;  /* 0x0000e600ff007b82 */ /* 0x000e300000000800 */
[----:B------:R-:W1:Y:S01]  /*0c40*/  LDC.64 R2, c[0x0][0x390] ;  /* 0x0000e400ff027b82 */ /* 0x000e620000000a00 */
[----:B0-----:R-:W-:-:S04]  /*0c50*/  IMAD R7, R0, UR16, R7 ;  /* 0x0000001000077c24 */ /* 0x001fc8000f8e0207 */
[----:B------:R-:W-:-:S04]  /*0c60*/  IMAD R7, R7, R0, R6 ;  /* 0x0000000007077224 */ /* 0x000fc800078e0206 */
[----:B-1----:R-:W-:-:S05]  /*0c70*/  IMAD.WIDE R2, R7, 0x4, R2 ;  /* 0x0000000407027825 */ /* 0x002fca00078e0202 */
[----:B------:R-:W-:Y:S01]  /*0c80*/  STG.E desc[UR18][R2.64], R5 ;  /* 0x0000000502007986 */ /* 0x000fe2000c101912 */
[----:B------:R-:W-:Y:S05]  /*0c90*/  EXIT ;  /* 0x000000000000794d */ /* 0x000fea0003800000 */
        .weak           $__internal_0_$__cuda_sm3x_div_rn_noftz_f32_slowpath
        .type           $__internal_0_$__cuda_sm3x_div_rn_noftz_f32_slowpath,@function
        .size           $__internal_0_$__cuda_sm3x_div_rn_noftz_f32_slowpath,(.L_x_130 - $__internal_0_$__cuda_sm3x_div_rn_noftz_f32_slowpath)
$__internal_0_$__cuda_sm3x_div_rn_noftz_f32_slowpath:
[----:B------:R-:W0:Y:S01]  /*0ca0*/  LDC R3, c[0x0][0x3a4] ;  /* 0x0000e900ff037b82 */ /* 0x000e220000000800 */
[----:B------:R-:W-:Y:S01]  /*0cb0*/  SHF.R.U32.HI R4, RZ, 0x17, R0 ;  /* 0x00000017ff047819 */ /* 0x000fe20000011600 */
[----:B------:R-:W1:Y:S01]  /*0cc0*/  LDCU UR4, c[0x0][0x3a4] ;  /* 0x00007480ff0477ac */ /* 0x000e620008000800 */
[----:B------:R-:W-:Y:S02]  /*0cd0*/  BSSY.RECONVERGENT B1, `(.L_x_44) ;  /* 0x0000063000017945 */ /* 0x000fe40003800200 */
[----:B------:R-:W-:-:S05]  /*0ce0*/  LOP3.LUT R10, R4, 0xff, RZ, 0xc0, !PT ;  /* 0x000000ff040a7812 */ /* 0x000fca00078ec0ff */
[----:B------:R-:W-:Y:S01]  /*0cf0*/  VIADD R11, R10, 0xffffffff ;  /* 0xffffffff0a0b7836 */ /* 0x000fe20000000000 */
[----:B-1----:R-:W-:Y:S02]  /*0d00*/  MOV R9, UR4 ;  /* 0x0000000400097c02 */ /* 0x002fe40008000f00 */
[----:B0-----:R-:W-:-:S04]  /*0d10*/  SHF.R.U32.HI R5, RZ, 0x17, R3 ;  /* 0x00000017ff057819 */ /* 0x001fc80000011603 */
[----:B------:R-:W-:-:S04]  /*0d20*/  LOP3.LUT R5, R5, 0xff, RZ, 0xc0, !PT ;  /* 0x000000ff05057812 */ /* 0x000fc800078ec0ff */
[----:B------:R-:W-:-:S04]  /*0d30*/  IADD3 R8, PT, PT, R5, -0x1, RZ ;  /* 0xffffffff05087810 */ /* 0x000fc80007ffe0ff */
[----:B------:R-:W-:-:S04]  /*0d40*/  ISETP.GT.U32.AND P0, PT, R8, 0xfd, PT ;  /* 0x000000fd0800780c */ /* 0x000fc80003f04070 */
[----:B------:R-:W-:-:S13]  /*0d50*/  ISETP.GT.U32.OR P0, PT, R11, 0xfd, P0 ;  /* 0x000000fd0b00780c */ /* 0x000fda0000704470 */
[----:B------:R-:W-:Y:S01]  /*0d60*/  @!P0 MOV R4, RZ ;  /* 0x000000ff00048202 */ /* 0x000fe20000000f00 */
[----:B------:R-:W-:Y:S06]  /*0d70*/  @!P0 BRA `(.L_x_45) ;  /* 0x00000000005c8947 */ /* 0x000fec0003800000 */
[----:B------:R-:W-:Y:S02]  /*0d80*/  FSETP.GTU.FTZ.AND P0, PT, |R0|, +INF , PT ;  /* 0x7f8000000000780b */ /* 0x000fe40003f1c200 */
[----:B------:R-:W-:-:S04]  /*0d90*/  FSETP.GTU.FTZ.AND P1, PT, |R3|, +INF , PT ;  /* 0x7f8000000300780b */ /* 0x000fc80003f3c200 */
[----:B------:R-:W-:-:S13]  /*0da0*/  PLOP3.LUT P0, PT, P0, P1, PT, 0xf8, 0x8f ;  /* 0x00000000008f781c */ /* 0x000fda0000703f70 */
[----:B------:R-:W-:Y:S05]  /*0db0*/  @P0 BRA `(.L_x_46) ;  /* 0x00000004004c0947 */ /* 0x000fea0003800000 */
[----:B------:R-:W-:-:S13]  /*0dc0*/  LOP3.LUT P0, RZ, R9, 0x7fffffff, R0, 0xc8, !PT ;  /* 0x7fffffff09ff7812 */ /* 0x000fda000780c800 */
[----:B------:R-:W-:Y:S05]  /*0dd0*/  @!P0 BRA `(.L_x_47) ;  /* 0x00000004003c8947 */ /* 0x000fea0003800000 */
[C---:B------:R-:W-:Y:S02]  /*0de0*/  FSETP.NEU.FTZ.AND P2, PT, |R0|.reuse, +INF , PT ;  /* 0x7f8000000000780b */ /* 0x040fe40003f5d200 */
[----:B------:R-:W-:Y:S02]  /*0df0*/  FSETP.NEU.FTZ.AND P1, PT, |R3|, +INF , PT ;  /* 0x7f8000000300780b */ /* 0x000fe40003f3d200 */
[----:B------:R-:W-:-:S11]  /*0e00*/  FSETP.NEU.FTZ.AND P0, PT, |R0|, +INF , PT ;  /* 0x7f8000000000780b */ /* 0x000fd60003f1d200 */
[----:B------:R-:W-:Y:S05]  /*0e10*/  @!P1 BRA !P2, `(.L_x_47) ;  /* 0x00000004002c9947 */ /* 0x000fea0005000000 */
[----:B------:R-:W-:-:S04]  /*0e20*/  LOP3.LUT P2, RZ, R0, 0x7fffffff, RZ, 0xc0, !PT ;  /* 0x7fffffff00ff7812 */ /* 0x000fc8000784c0ff */
[----:B------:R-:W-:-:S13]  /*0e30*/  PLOP3.LUT P1, PT, P1, P2, PT, 0x2f, 0xf2 ;  /* 0x0000000000f2781c */ /* 0x000fda0000f24577 */
[----:B------:R-:W-:Y:S05]  /*0e40*/  @P1 BRA `(.L_x_48) ;  /* 0x0000000400181947 */ /* 0x000fea0003800000 */
[----:B------:R-:W-:-:S04]  /*0e50*/  LOP3.LUT P1, RZ, R9, 0x7fffffff, RZ, 0xc0, !PT ;  /* 0x7fffffff09ff7812 */ /* 0x000fc8000782c0ff */
[----:B------:R-:W-:-:S13]  /*0e60*/  PLOP3.LUT P0, PT, P0, P1, PT, 0x2f, 0xf2 ;  /* 0x0000000000f2781c */ /* 0x000fda0000702577 */
[----:B------:R-:W-:Y:S05]  /*0e70*/  @P0 BRA `(.L_x_49) ;  /* 0x0000000400000947 */ /* 0x000fea0003800000 */
[----:B------:R-:W-:Y:S02]  /*0e80*/  ISETP.GE.AND P0, PT, R11, RZ, PT ;  /* 0x000000ff0b00720c */ /* 0x000fe40003f06270 */
[----:B------:R-:W-:-:S11]  /*0e90*/  ISETP.GE.AND P1, PT, R8, RZ, PT ;  /* 0x000000ff0800720c */ /* 0x000fd60003f26270 */
[----:B------:R-:W-:Y:S01]  /*0ea0*/  @P0 IMAD.MOV.U32 R4, RZ, RZ, RZ ;  /* 0x000000ffff040224 */ /* 0x000fe200078e00ff */
[----:B------:R-:W-:Y:S01]  /*0eb0*/  @!P0 MOV R4, 0xffffffc0 ;  /* 0xffffffc000048802 */ /* 0x000fe20000000f00 */
[----:B------:R-:W-:Y:S01]  /*0ec0*/  @!P0 FFMA R0, R0, 1.84467440737095516160e+19, RZ ;  /* 0x5f80000000008823 */ /* 0x000fe200000000ff */
[----:B------:R-:W-:Y:S02]  /*0ed0*/  @!P1 FFMA R9, R3, 1.84467440737095516160e+19, RZ ;  /* 0x5f80000003099823 */ /* 0x000fe400000000ff */
[----:B------:R-:W-:-:S07]  /*0ee0*/  @!P1 IADD3 R4, PT, PT, R4, 0x40, RZ ;  /* 0x0000004004049810 */ /* 0x000fce0007ffe0ff */
.L_x_45:
[----:B------:R-:W-:Y:S01]  /*0ef0*/  LEA R8, R5, 0xc0800000, 0x17 ;  /* 0xc080000005087811 */ /* 0x000fe200078eb8ff */
[----:B------:R-:W-:Y:S01]  /*0f00*/  BSSY.RECONVERGENT B2, `(.L_x_50) ;  /* 0x0000036000027945 */ /* 0x000fe20003800200 */
[----:B------:R-:W-:-:S03]  /*0f10*/  IADD3 R3, PT, PT, R10, -0x7f, RZ ;  /* 0xffffff810a037810 */ /* 0x000fc60007ffe0ff */
[----:B------:R-:W-:Y:S01]  /*0f20*/  IMAD.IADD R8, R9, 0x1, -R8 ;  /* 0x0000000109087824 */ /* 0x000fe200078e0a08 */
[C---:B------:R-:W-:Y:S01]  /*0f30*/  IADD3 R5, PT, PT, R3.reuse, 0x7f, -R5 ;  /* 0x0000007f03057810 */ /* 0x040fe20007ffe805 */
[----:B------:R-:W-:Y:S02]  /*0f40*/  IMAD R0, R3, -0x800000, R0 ;  /* 0xff80000003007824 */ /* 0x000fe400078e0200 */
[----:B------:R-:W0:Y:S01]  /*0f50*/  MUFU.RCP R9, R8 ;  /* 0x0000000800097308 */ /* 0x000e220000001000 */
[----:B------:R-:W-:Y:S01]  /*0f60*/  FADD.FTZ R11, -R8, -RZ ;  /* 0x800000ff080b7221 */ /* 0x000fe20000010100 */
[----:B------:R-:W-:-:S03]  /*0f70*/  IADD3 R5, PT, PT, R5, R4, RZ ;  /* 0x0000000405057210 */ /* 0x000fc60007ffe0ff */
[----:B0-----:R-:W-:-:S04]  /*0f80*/  FFMA R10, R9, R11, 1 ;  /* 0x3f800000090a7423 */ /* 0x001fc8000000000b */
[----:B------:R-:W-:-:S04]  /*0f90*/  FFMA R12, R9, R10, R9 ;  /* 0x0000000a090c7223 */ /* 0x000fc80000000009 */
[----:B------:R-:W-:-:S04]  /*0fa0*/  FFMA R9, R0, R12, RZ ;  /* 0x0000000c00097223 */ /* 0x000fc800000000ff */
[----:B------:R-:W-:-:S04]  /*0fb0*/  FFMA R10, R11, R9, R0 ;  /* 0x000000090b0a7223 */ /* 0x000fc80000000000 */
[----:B------:R-:W-:-:S04]  /*0fc0*/  FFMA R9, R12, R10, R9 ;  /* 0x0000000a0c097223 */ /* 0x000fc80000000009 */
[----:B------:R-:W-:-:S04]  /*0fd0*/  FFMA R10, R11, R9, R0 ;  /* 0x000000090b0a7223 */ /* 0x000fc80000000000 */
[----:B------:R-:W-:-:S05]  /*0fe0*/  FFMA R0, R12, R10, R9 ;  /* 0x0000000a0c007223 */ /* 0x000fca0000000009 */
[----:B------:R-:W-:-:S04]  /*0ff0*/  SHF.R.U32.HI R3, RZ, 0x17, R0 ;  /* 0x00000017ff037819 */ /* 0x000fc80000011600 */
[----:B------:R-:W-:-:S05]  /*1000*/  LOP3.LUT R3, R3, 0xff, RZ, 0xc0, !PT ;  /* 0x000000ff03037812 */ /* 0x000fca00078ec0ff */
[----:B------:R-:W-:-:S05]  /*1010*/  IMAD.IADD R11, R3, 0x1, R5 ;  /* 0x00000001030b7824 */ /* 0x000fca00078e0205 */
[----:B------:R-:W-:-:S04]  /*1020*/  IADD3 R3, PT, PT, R11, -0x1, RZ ;  /* 0xffffffff0b037810 */ /* 0x000fc80007ffe0ff */
[----:B------:R-:W-:-:S13]  /*1030*/  ISETP.GE.U32.AND P0, PT, R3, 0xfe, PT ;  /* 0x000000fe0300780c */ /* 0x000fda0003f06070 */
[----:B------:R-:W-:Y:S05]  /*1040*/  @!P0 BRA `(.L_x_51) ;  /* 0x0000000000808947 */ /* 0x000fea0003800000 */
[----:B------:R-:W-:-:S13]  /*1050*/  ISETP.GT.AND P0, PT, R11, 0xfe, PT ;  /* 0x000000fe0b00780c */ /* 0x000fda0003f04270 */
[----:B------:R-:W-:Y:S05]  /*1060*/  @P0 BRA `(.L_x_52) ;  /* 0x00000000006c0947 */ /* 0x000fea0003800000 */
[----:B------:R-:W-:-:S13]  /*1070*/  ISETP.GE.AND P0, PT, R11, 0x1, PT ;  /* 0x000000010b00780c */ /* 0x000fda0003f06270 */
[----:B------:R-:W-:Y:S05]  /*1080*/  @P0 BRA `(.L_x_53) ;  /* 0x0000000000740947 */ /* 0x000fea0003800000 */
[----:B------:R-:W-:Y:S02]  /*1090*/  ISETP.GE.AND P0, PT, R11, -0x18, PT ;  /* 0xffffffe80b00780c */ /* 0x000fe40003f06270 */
[----:B------:R-:W-:-:S11]  /*10a0*/  LOP3.LUT R0, R0, 0x80000000, RZ, 0xc0, !PT ;  /* 0x8000000000007812 */ /* 0x000fd600078ec0ff */
[----:B------:R-:W-:Y:S05]  /*10b0*/  @!P0 BRA `(.L_x_53) ;  /* 0x0000000000688947 */ /* 0x000fea0003800000 */
[CCC-:B------:R-:W-:Y:S01]  /*10c0*/  FFMA.RZ R3, R12.reuse, R10.reuse, R9.reuse ;  /* 0x0000000a0c037223 */ /* 0x1c0fe2000000c009 */
[C---:B------:R-:W-:Y:S01]  /*10d0*/  IADD3 R8, PT, PT, R11.reuse, 0x20, RZ ;  /* 0x000000200b087810 */ /* 0x040fe20007ffe0ff */
[CCC-:B------:R-:W-:Y:S01]  /*10e0*/  FFMA.RM R4, R12.reuse, R10.reuse, R9.reuse ;  /* 0x0000000a0c047223 */ /* 0x1c0fe20000004009 */
[----:B------:R-:W-:Y:S02]  /*10f0*/  ISETP.NE.AND P2, PT, R11, RZ, PT ;  /* 0x000000ff0b00720c */ /* 0x000fe40003f45270 */
[----:B------:R-:W-:Y:S01]  /*1100*/  LOP3.LUT R5, R3, 0x7fffff, RZ, 0xc0, !PT ;  /* 0x007fffff03057812 */ /* 0x000fe200078ec0ff */
[----:B------:R-:W-:Y:S01]  /*1110*/  FFMA.RP R3, R12, R10, R9 ;  /* 0x0000000a0c037223 */ /* 0x000fe20000008009 */
[----:B------:R-:W-:Y:S01]  /*1120*/  IMAD.MOV R9, RZ, RZ, -R11 ;  /* 0x000000ffff097224 */ /* 0x000fe200078e0a0b */
[----:B------:R-:W-:Y:S02]  /*1130*/  ISETP.NE.AND P1, PT, R11, RZ, PT ;  /* 0x000000ff0b00720c */ /* 0x000fe40003f25270 */
[----:B------:R-:W-:-:S02]  /*1140*/  LOP3.LUT R5, R5, 0x800000, RZ, 0xfc, !PT ;  /* 0x0080000005057812 */ /* 0x000fc400078efcff */
[----:B------:R-:W-:Y:S02]  /*1150*/  FSETP.NEU.FTZ.AND P0, PT, R3, R4, PT ;  /* 0x000000040300720b */ /* 0x000fe40003f1d000 */
[----:B------:R-:W-:Y:S02]  /*1160*/  SHF.L.U32 R8, R5, R8, RZ ;  /* 0x0000000805087219 */ /* 0x000fe400000006ff */
[----:B------:R-:W-:Y:S02]  /*1170*/  SEL R4, R9, RZ, P2 ;  /* 0x000000ff09047207 */ /* 0x000fe40001000000 */
[----:B------:R-:W-:Y:S02]  /*1180*/  ISETP.NE.AND P1, PT, R8, RZ, P1 ;  /* 0x000000ff0800720c */ /* 0x000fe40000f25270 */
[----:B------:R-:W-:Y:S02]  /*1190*/  SHF.R.U32.HI R4, RZ, R4, R5 ;  /* 0x00000004ff047219 */ /* 0x000fe40000011605 */
[----:B------:R-:W-:-:S02]  /*11a0*/  PLOP3.LUT P0, PT, P0, P1, PT, 0xf8, 0x8f ;  /* 0x00000000008f781c */ /* 0x000fc40000703f70 */
[----:B------:R-:W-:Y:S02]  /*11b0*/  SHF.R.U32.HI R8, RZ, 0x1, R4 ;  /* 0x00000001ff087819 */ /* 0x000fe40000011604 */
[----:B------:R-:W-:-:S04]  /*11c0*/  SEL R3, RZ, 0x1, !P0 ;  /* 0x00000001ff037807 */ /* 0x000fc80004000000 */
[----:B------:R-:W-:-:S04]  /*11d0*/  LOP3.LUT R3, R3, 0x1, R8, 0xf8, !PT ;  /* 0x0000000103037812 */ /* 0x000fc800078ef808 */
[----:B------:R-:W-:-:S04]  /*11e0*/  LOP3.LUT R3, R3, R4, RZ, 0xc0, !PT ;  /* 0x0000000403037212 */ /* 0x000fc800078ec0ff */
[----:B------:R-:W-:-:S04]  /*11f0*/  IADD3 R3, PT, PT, R8, R3, RZ ;  /* 0x0000000308037210 */ /* 0x000fc80007ffe0ff */
[----:B------:R-:W-:Y:S01]  /*1200*/  LOP3.LUT R0, R3, R0, RZ, 0xfc, !PT ;  /* 0x0000000003007212 */ /* 0x000fe200078efcff */
[----:B------:R-:W-:Y:S06]  /*1210*/  BRA `(.L_x_53) ;  /* 0x0000000000107947 */ /* 0x000fec0003800000 */
.L_x_52:
[----:B------:R-:W-:-:S04]  /*1220*/  LOP3.LUT R0, R0, 0x80000000, RZ, 0xc0, !PT ;  /* 0x8000000000007812 */ /* 0x000fc800078ec0ff */
[----:B------:R-:W-:Y:S01]  /*1230*/  LOP3.LUT R0, R0, 0x7f800000, RZ, 0xfc, !PT ;  /* 0x7f80000000007812 */ /* 0x000fe200078efcff */
[----:B------:R-:W-:Y:S06]  /*1240*/  BRA `(.L_x_53) ;  /* 0x0000000000047947 */ /* 0x000fec0003800000 */
.L_x_51:
[----:B------:R-:W-:-:S07]  /*1250*/  LEA R0, R5, R0, 0x17 ;  /* 0x0000000005007211 */ /* 0x000fce00078eb8ff */
.L_x_53:
[----:B------:R-:W-:Y:S05]  /*1260*/  BSYNC.RECONVERGENT B2 ;  /* 0x0000000000027941 */ /* 0x000fea0003800200 */
.L_x_50:
[----:B------:R-:W-:Y:S05]  /*1270*/  BRA `(.L_x_54) ;  /* 0x0000000000207947 */ /* 0x000fea0003800000 */
.L_x_49:
[----:B------:R-:W-:-:S04]  /*1280*/  LOP3.LUT R0, R9, 0x80000000, R0, 0x48, !PT ;  /* 0x8000000009007812 */ /* 0x000fc800078e4800 */
[----:B------:R-:W-:Y:S01]  /*1290*/  LOP3.LUT R0, R0, 0x7f800000, RZ, 0xfc, !PT ;  /* 0x7f80000000007812 */ /* 0x000fe200078efcff */
[----:B------:R-:W-:Y:S06]  /*12a0*/  BRA `(.L_x_54) ;  /* 0x0000000000147947 */ /* 0x000fec0003800000 */
.L_x_48:
[----:B------:R-:W-:Y:S01]  /*12b0*/  LOP3.LUT R0, R9, 0x80000000, R0, 0x48, !PT ;  /* 0x8000000009007812 */ /* 0x000fe200078e4800 */
[----:B------:R-:W-:Y:S06]  /*12c0*/  BRA `(.L_x_54) ;  /* 0x00000000000c7947 */ /* 0x000fec0003800000 */
.L_x_47:
[----:B------:R-:W0:Y:S01]  /*12d0*/  MUFU.RSQ R0, -QNAN ;  /* 0xffc0000000007908 */ /* 0x000e220000001400 */
[----:B------:R-:W-:Y:S05]  /*12e0*/  BRA `(.L_x_54) ;  /* 0x0000000000047947 */ /* 0x000fea0003800000 */
.L_x_46:
[----:B------:R-:W-:-:S07]  /*12f0*/  FADD.FTZ R0, R0, R3 ;  /* 0x0000000300007221 */ /* 0x000fce0000010000 */
.L_x_54:
[----:B------:R-:W-:Y:S05]  /*1300*/  BSYNC.RECONVERGENT B1 ;  /* 0x0000000000017941 */ /* 0x000fea0003800200 */
.L_x_44:
[----:B------:R-:W-:-:S04]  /*1310*/  HFMA2 R3, -RZ, RZ, 0, 0 ;  /* 0x00000000ff037431 */ /* 0x000fc800000001ff */
[----:B0-----:R-:W-:Y:S05]  /*1320*/  RET.REL.NODEC R2 `(_Z21attentionScoresKernelPKfS0_Pfiiif) ;  /* 0xffffffec02347950 */ /* 0x001fea0003c3ffff */
.L_x_55:
        /* <DEDUP_REMOVED lines=13> */
.L_x_130:


//--------------------- .text._Z16computeQKVKernelPKfS0_S0_PfS1_S1_ii --------------------------
	.section	.text._Z16computeQKVKernelPKfS0_S0_PfS1_S1_ii,"ax",@progbits
	.align	128
        .global         _Z16computeQKVKernelPKfS0_S0_PfS1_S1_ii
        .type           _Z16computeQKVKernelPKfS0_S0_PfS1_S1_ii,@function
        .size           _Z16computeQKVKernelPKfS0_S0_PfS1_S1_ii,(.L_x_139 - _Z16computeQKVKernelPKfS0_S0_PfS1_S1_ii)
        .other          _Z16computeQKVKernelPKfS0_S0_PfS1_S1_ii,@"STO_CUDA_ENTRY STV_DEFAULT"
_Z16computeQKVKernelPKfS0_S0_PfS1_S1_ii:
.text._Z16computeQKVKernelPKfS0_S0_PfS1_S1_ii:
        /* <DEDUP_REMOVED lines=12> */
[----:B------:R-:W-:Y:S01]  /*00c0*/  MOV R33, RZ ;  /* 0x000000ff00217202 */ /* 0x000fe20000000f00 */
[----:B------:R-:W-:Y:S01]  /*00d0*/  HFMA2 R27, -RZ, RZ, 0, 0 ;  /* 0x00000000ff1b7431 */ /* 0x000fe200000001ff */
[----:B0-----:R-:W-:-:S04]  /*00e0*/  ISETP.NE.U32.AND P0, PT, RZ, UR6, PT ;  /* 0x00000006ff007c0c */ /* 0x001fc8000bf05070 */
[----:B------:R-:W-:Y:S01]  /*00f0*/  ISETP.NE.AND.EX P0, PT, RZ, UR7, PT, P0 ;  /* 0x00000007ff007c0c */ /* 0x000fe2000bf05300 */
[----:B------:R-:W0:-:S12]  /*0100*/  LDCU.64 UR6, c[0x0][0x358] ;  /* 0x00006b00ff0677ac */ /* 0x000e180008000a00 */
[----:B------:R-:W1:Y:S02]  /*0110*/  @P0 LDC.64 R2, c[0x0][0x390] ;  /* 0x0000e400ff020b82 */ /* 0x000e640000000a00 */
[----:B-1----:R-:W-:-:S05]  /*0120*/  @P0 IMAD.WIDE R2, R0, 0x4, R2 ;  /* 0x0000000400020825 */ /* 0x002fca00078e0202 */
[----:B0-----:R0:W5:Y:S01]  /*0130*/  @P0 LDG.E R11, desc[UR6][R2.64] ;  /* 0x00000006020b0981 */ /* 0x001162000c1e1900 */
[----:B------:R-:W-:-:S05]  /*0140*/  @P0 IMAD.WIDE R4, R25, 0x4, R2 ;  /* 0x0000000419040825 */ /* 0x000fca00078e0202 */
[----:B------:R0:W5:Y:S01]  /*0150*/  @P0 LDG.E R33, desc[UR6][R4.64] ;  /* 0x0000000604210981 */ /* 0x000162000c1e1900 */
[----:B------:R-:W-:-:S05]  /*0160*/  @P0 IMAD.WIDE R6, R25, 0x4, R4 ;  /* 0x0000000419060825 */ /* 0x000fca00078e0204 */
[----:B------:R0:W5:Y:S01]  /*0170*/  @P0 LDG.E R27, desc[UR6][R6.64] ;  /* 0x00000006061b0981 */ /* 0x000162000c1e1900 */
[C---:B------:R-:W-:Y:S01]  /*0180*/  ISETP.GE.AND P0, PT, R25.reuse, 0x1, PT ;  /* 0x000000011900780c */ /* 0x040fe20003f06270 */
[----:B------:R-:W-:-:S12]  /*0190*/  IMAD R15, R25, UR4, RZ ;  /* 0x00000004190f7c24 */ /* 0x000fd8000f8e02ff */
[----:B0-----:R-:W-:Y:S05]  /*01a0*/  @!P0 BRA `(.L_x_56) ;  /* 0x0000000c000c8947 */ /* 0x001fea0003800000 */
[C---:B------:R-:W-:Y:S01]  /*01b0*/  ISETP.GE.U32.AND P1, PT, R25.reuse, 0x8, PT ;  /* 0x000000081900780c */ /* 0x040fe20003f26070 */
[CC--:B------:R-:W-:Y:S01]  /*01c0*/  IMAD R14, R0.reuse, R25.reuse, RZ ;  /* 0x00000019000e7224 */ /* 0x0c0fe200078e02ff */
[-C--:B------:R-:W-:Y:S02]  /*01d0*/  IADD3 R2, PT, PT, R0, R25.reuse, RZ ;  /* 0x0000001900027210 */ /* 0x080fe40007ffe0ff */
[----:B------:R-:W-:Y:S02]  /*01e0*/  LOP3.LUT R34, R25, 0x7, RZ, 0xc0, !PT ;  /* 0x0000000719227812 */ /* 0x000fe400078ec0ff */
[CC--:B------:R-:W-:Y:S01]  /*01f0*/  IADD3 R4, PT, PT, R2.reuse, R25.reuse, RZ ;  /* 0x0000001902047210 */ /* 0x0c0fe20007ffe0ff */
[-C--:B------:R-:W-:Y:S01]  /*0200*/  IMAD R17, R2, R25.reuse, RZ ;  /* 0x0000001902117224 */ /* 0x080fe200078e02ff */
[----:B------:R-:W-:Y:S02]  /*0210*/  ISETP.NE.AND P0, PT, R34, RZ, PT ;  /* 0x000000ff2200720c */ /* 0x000fe40003f05270 */
[----:B------:R-:W-:Y:S01]  /*0220*/  MOV R16, RZ ;  /* 0x000000ff00107202 */ /* 0x000fe20000000f00 */
[----:B------:R-:W-:-:S02]  /*0230*/  IMAD R19, R4, R25, RZ ;  /* 0x0000001904137224 */ /* 0x000fc400078e02ff */
[----:B------:R-:W-:Y:S08]  /*0240*/  @!P1 BRA `(.L_x_57) ;  /* 0x00000004004c9947 */ /* 0x000ff00003800000 */
[----:B------:R-:W0:Y:S01]  /*0250*/  LDC.64 R2, c[0x0][0x380] ;  /* 0x0000e000ff027b82 */ /* 0x000e220000000a00 */
[----:B------:R-:W1:Y:S01]  /*0260*/  LDCU.64 UR4, c[0x0][0x388] ;  /* 0x00007100ff0477ac */ /* 0x000e620008000a00 */
[----:B------:R-:W-:Y:S02]  /*0270*/  LOP3.LUT R16, R25, 0x7ffffff8, RZ, 0xc0, !PT ;  /* 0x7ffffff819107812 */ /* 0x000fe400078ec0ff */
[----:B------:R-:W-:Y:S02]  /*0280*/  MOV R21, R19 ;  /* 0x0000001300157202 */ /* 0x000fe40000000f00 */
[----:B------:R-:W-:Y:S02]  /*0290*/  MOV R23, R17 ;  /* 0x0000001100177202 */ /* 0x000fe40000000f00 */
[----:B------:R-:W-:Y:S02]  /*02a0*/  MOV R13, R14 ;  /* 0x0000000e000d7202 */ /* 0x000fe40000000f00 */
[----:B------:R-:W-:Y:S01]  /*02b0*/  IADD3 R12, PT, PT, -R16, RZ, RZ ;  /* 0x000000ff100c7210 */ /* 0x000fe20007ffe1ff */
[----:B-1----:R-:W-:-:S04]  /*02c0*/  UIADD3 UR4, UP0, UPT, UR4, 0x10, URZ ;  /* 0x0000001004047890 */ /* 0x002fc8000ff1e0ff */
[----:B------:R-:W-:Y:S01]  /*02d0*/  UIADD3.X UR5, UPT, UPT, URZ, UR5, URZ, UP0, !UPT ;  /* 0x00000005ff057290 */ /* 0x000fe200087fe4ff */
[----:B0-----:R-:W-:Y:S01]  /*02e0*/  IMAD.WIDE.U32 R2, R15, 0x4, R2 ;  /* 0x000000040f027825 */ /* 0x001fe200078e0002 */
[----:B------:R-:W-:Y:S02]  /*02f0*/  MOV R4, UR4 ;  /* 0x0000000400047c02 */ /* 0x000fe40008000f00 */
[----:B------:R-:W-:Y:S02]  /*0300*/  IADD3 R18, P1, PT, R2, 0x10, RZ ;  /* 0x0000001002127810 */ /* 0x000fe40007f3e0ff */
[----:B------:R-:W-:Y:S02]  /*0310*/  MOV R5, UR5 ;  /* 0x0000000500057c02 */ /* 0x000fe40008000f00 */
[----:B------:R-:W-:-:S09]  /*0320*/  IADD3.X R35, PT, PT, RZ, R3, RZ, P1, !PT ;  /* 0x00000003ff237210 */ /* 0x000fd20000ffe4ff */
.L_x_58:
[--C-:B------:R-:W-:Y:S01]  /*0330*/  IMAD.WIDE R6, R13, 0x4, R4.reuse ;  /* 0x000000040d067825 */ /* 0x100fe200078e0204 */
[----:B------:R-:W-:Y:S02]  /*0340*/  MOV R2, R18 ;  /* 0x0000001200027202 */ /* 0x000fe40000000f00 */
[----:B------:R-:W-:Y:S01]  /*0350*/  MOV R3, R35 ;  /* 0x0000002300037202 */ /* 0x000fe20000000f00 */
[----:B------:R-:W-:Y:S01]  /*0360*/  IMAD.WIDE R8, R23, 0x4, R4 ;  /* 0x0000000417087825 */ /* 0x000fe200078e0204 */
[----:B------:R-:W2:Y:S04]  /*0370*/  LDG.E R10, desc[UR6][R6.64+-0x10] ;  /* 0xfffff006060a7981 */ /* 0x000ea8000c1e1900 */
        /* <DEDUP_REMOVED lines=11> */
[C---:B--2--5:R-:W-:Y:S01]  /*0430*/  FFMA R11, R22.reuse, R10, R11 ;  /* 0x0000000a160b7223 */ /* 0x064fe2000000000b */
[----:B---3--:R-:W-:-:S02]  /*0440*/  FFMA R10, R22, R24, R33 ;  /* 0x00000018160a7223 */ /* 0x008fc40000000021 */
[----:B------:R-:W2:Y:S04]  /*0450*/  LDG.E R33, desc[UR6][R8.64+-0x8] ;  /* 0xfffff80608217981 */ /* 0x000ea8000c1e1900 */
[----:B------:R-:W3:Y:S01]  /*0460*/  LDG.E R24, desc[UR6][R2.64+-0x4] ;  /* 0xfffffc0602187981 */ /* 0x000ee2000c1e1900 */
[----:B----4-:R-:W-:-:S03]  /*0470*/  FFMA R28, R20, R26, R11 ;  /* 0x0000001a141c7223 */ /* 0x010fc6000000000b */
[----:B------:R-:W3:Y:S01]  /*0480*/  LDG.E R11, desc[UR6][R8.64+-0x4] ;  /* 0xfffffc06080b7981 */ /* 0x000ee2000c1e1900 */
[----:B------:R-:W-:-:S03]  /*0490*/  FFMA R10, R20, R29, R10 ;  /* 0x0000001d140a7223 */ /* 0x000fc6000000000a */
[----:B------:R-:W4:Y:S04]  /*04a0*/  LDG.E R29, desc[UR6][R6.64+0x8] ;  /* 0x00000806061d7981 */ /* 0x000f28000c1e1900 */
[----:B------:R-:W4:Y:S01]  /*04b0*/  LDG.E R26, desc[UR6][R2.64] ;  /* 0x00000006021a7981 */ /* 0x000f22000c1e1900 */
[----:B------:R-:W-:-:S03]  /*04c0*/  FFMA R31, R18, R31, R28 ;  /* 0x0000001f121f7223 */ /* 0x000fc6000000001c */
[----:B------:R0:W4:Y:S01]  /*04d0*/  LDG.E R28, desc[UR6][R6.64+0x4] ;  /* 0x00000406061c7981 */ /* 0x000122000c1e1900 */
[----:B--2---:R-:W-:-:S03]  /*04e0*/  FFMA R10, R18, R33, R10 ;  /* 0x00000021120a7223 */ /* 0x004fc6000000000a */
[----:B------:R-:W2:Y:S01]  /*04f0*/  LDG.E R33, desc[UR6][R8.64+0xc] ;  /* 0x00000c0608217981 */ /* 0x000ea2000c1e1900 */
[----:B---3--:R-:W-:Y:S01]  /*0500*/  FFMA R36, R24, R11, R10 ;  /* 0x0000000b18247223 */ /* 0x008fe2000000000a */
[----:B------:R-:W-:-:S05]  /*0510*/  IMAD.WIDE R10, R21, 0x4, R4 ;  /* 0x00000004150a7825 */ /* 0x000fca00078e0204 */
[----:B------:R-:W3:Y:S01]  /*0520*/  LDG.E R6, desc[UR6][R10.64+-0x10] ;  /* 0xfffff0060a067981 */ /* 0x000ee2000c1e1900 */
[----:B0-----:R-:W-:-:S03]  /*0530*/  FFMA R7, R24, R37, R31 ;  /* 0x0000002518077223 */ /* 0x001fc6000000001f */
[----:B------:R-:W2:Y:S04]  /*0540*/  LDG.E R37, desc[UR6][R8.64] ;  /* 0x0000000608257981 */ /* 0x000ea8000c1e1900 */
[----:B------:R0:W2:Y:S04]  /*0550*/  LDG.E R31, desc[UR6][R8.64+0x8] ;  /* 0x00000806081f7981 */ /* 0x0000a8000c1e1900 */
[----:B------:R-:W2:Y:S01]  /*0560*/  LDG.E R8, desc[UR6][R10.64+-0x8] ;  /* 0xfffff8060a087981 */ /* 0x000ea2000c1e1900 */
[----:B---3--:R-:W-:Y:S01]  /*0570*/  FFMA R27, R22, R6, R27 ;  /* 0x00000006161b7223 */ /* 0x008fe2000000001b */
[----:B----4-:R-:W-:-:S02]  /*0580*/  FFMA R35, R26, R35, R7 ;  /* 0x000000231a237223 */ /* 0x010fc40000000007 */
[----:B------:R-:W3:Y:S04]  /*0590*/  LDG.E R22, desc[UR6][R10.64+-0xc] ;  /* 0xfffff4060a167981 */ /* 0x000ee8000c1e1900 */
[----:B------:R-:W4:Y:S01]  /*05a0*/  LDG.E R6, desc[UR6][R2.64+0x4] ;  /* 0x0000040602067981 */ /* 0x000f22000c1e1900 */
[----:B--2---:R-:W-:-:S03]  /*05b0*/  FFMA R7, R26, R37, R36 ;  /* 0x000000251a077223 */ /* 0x004fc60000000024 */
[----:B------:R-:W0:Y:S01]  /*05c0*/  LDG.E R9, desc[UR6][R10.64+0x4] ;  /* 0x000004060a097981 */ /* 0x000e22000c1e1900 */
[----:B---3--:R-:W-:-:S03]  /*05d0*/  FFMA R27, R20, R22, R27 ;  /* 0x00000016141b7223 */ /* 0x008fc6000000001b */
[----:B------:R-:W2:Y:S01]  /*05e0*/  LDG.E R20, desc[UR6][R10.64] ;  /* 0x000000060a147981 */ /* 0x000ea2000c1e1900 */
[----:B------:R-:W-:-:S03]  /*05f0*/  FFMA R37, R18, R8, R27 ;  /* 0x0000000812257223 */ /* 0x000fc6000000001b */
[----:B------:R-:W3:Y:S01]  /*0600*/  LDG.E R18, desc[UR6][R10.64+-0x4] ;  /* 0xfffffc060a127981 */ /* 0x000ee2000c1e1900 */
[----:B----4-:R-:W-:-:S03]  /*0610*/  FFMA R32, R6, R32, R7 ;  /* 0x0000002006207223 */ /* 0x010fc60000000007 */
[----:B------:R-:W4:Y:S04]  /*0620*/  LDG.E R8, desc[UR6][R10.64+0x8] ;  /* 0x000008060a087981 */ /* 0x000f28000c1e1900 */
[----:B------:R-:W4:Y:S04]  /*0630*/  LDG.E R7, desc[UR6][R2.64+0x8] ;  /* 0x0000080602077981 */ /* 0x000f28000c1e1900 */
[----:B------:R1:W4:Y:S04]  /*0640*/  LDG.E R27, desc[UR6][R10.64+0xc] ;  /* 0x00000c060a1b7981 */ /* 0x000328000c1e1900 */
[----:B------:R-:W1:Y:S01]  /*0650*/  LDG.E R22, desc[UR6][R2.64+0xc] ;  /* 0x00000c0602167981 */ /* 0x000e62000c1e1900 */
[----:B------:R-:W-:Y:S01]  /*0660*/  IADD3 R12, PT, PT, R12, 0x8, RZ ;  /* 0x000000080c0c7810 */ /* 0x000fe20007ffe0ff */
[----:B------:R-:W-:Y:S01]  /*0670*/  FFMA R28, R6, R28, R35 ;  /* 0x0000001c061c7223 */ /* 0x000fe20000000023 */
[----:B------:R-:W-:-:S02]  /*0680*/  IADD3 R13, PT, PT, R13, 0x8, RZ ;  /* 0x000000080d0d7810 */ /* 0x000fc40007ffe0ff */
[----:B------:R-:W-:Y:S02]  /*0690*/  IADD3 R23, PT, PT, R23, 0x8, RZ ;  /* 0x0000000817177810 */ /* 0x000fe40007ffe0ff */
[----:B------:R-:W-:Y:S01]  /*06a0*/  IADD3 R21, PT, PT, R21, 0x8, RZ ;  /* 0x0000000815157810 */ /* 0x000fe20007ffe0ff */
[----:B---3--:R-:W-:Y:S01]  /*06b0*/  FFMA R37, R24, R18, R37 ;  /* 0x0000001218257223 */ /* 0x008fe20000000025 */
[----:B------:R-:W-:-:S04]  /*06c0*/  IADD3 R18, P1, PT, R2, 0x20, RZ ;  /* 0x0000002002127810 */ /* 0x000fc80007f3e0ff */
[----:B------:R-:W-:Y:S02]  /*06d0*/  IADD3.X R35, PT, PT, RZ, R3, RZ, P1, !PT ;  /* 0x00000003ff237210 */ /* 0x000fe40000ffe4ff */
[----:B------:R-:W-:Y:S01]  /*06e0*/  ISETP.NE.AND P1, PT, R12, RZ, PT ;  /* 0x000000ff0c00720c */ /* 0x000fe20003f25270 */
[----:B--2---:R-:W-:-:S04]  /*06f0*/  FFMA R37, R26, R20, R37 ;  /* 0x000000141a257223 */ /* 0x004fc80000000025 */
[----:B0-----:R-:W-:Y:S01]  /*0700*/  FFMA R9, R6, R9, R37 ;  /* 0x0000000906097223 */ /* 0x001fe20000000025 */
[C---:B----4-:R-:W-:Y:S01]  /*0710*/  FFMA R29, R7.reuse, R29, R28 ;  /* 0x0000001d071d7223 */ /* 0x050fe2000000001c */
[C---:B------:R-:W-:Y:S02]  /*0720*/  FFMA R32, R7.reuse, R31, R32 ;  /* 0x0000001f07207223 */ /* 0x040fe40000000020 */
[----:B------:R-:W-:Y:S01]  /*0730*/  FFMA R8, R7, R8, R9 ;  /* 0x0000000807087223 */ /* 0x000fe20000000009 */
[C---:B-1----:R-:W-:Y:S01]  /*0740*/  FFMA R11, R22.reuse, R30, R29 ;  /* 0x0000001e160b7223 */ /* 0x042fe2000000001d */
[C---:B------:R-:W-:Y:S02]  /*0750*/  FFMA R33, R22.reuse, R33, R32 ;  /* 0x0000002116217223 */ /* 0x040fe40000000020 */
[----:B------:R-:W-:Y:S01]  /*0760*/  FFMA R27, R22, R27, R8 ;  /* 0x0000001b161b7223 */ /* 0x000fe20000000008 */
[----:B------:R-:W-:Y:S06]  /*0770*/  @P1 BRA `(.L_x_58) ;  /* 0xfffffff800ec1947 */ /* 0x000fec000383ffff */
.L_x_57:
[----:B------:R-:W-:Y:S05]  /*0780*/  @!P0 BRA `(.L_x_56) ;  /* 0x0000000400948947 */ /* 0x000fea0003800000 */
[----:B------:R-:W-:Y:S02]  /*0790*/  ISETP.GE.U32.AND P1, PT, R34, 0x4, PT ;  /* 0x000000042200780c */ /* 0x000fe40003f26070 */
[----:B------:R-:W-:-:S04]  /*07a0*/  LOP3.LUT R22, R25, 0x3, RZ, 0xc0, !PT ;  /* 0x0000000319167812 */ /* 0x000fc800078ec0ff */
[----:B------:R-:W-:-:S07]  /*07b0*/  ISETP.NE.AND P0, PT, R22, RZ, PT ;  /* 0x000000ff1600720c */ /* 0x000fce0003f05270 */
[----:B------:R-:W-:Y:S06]  /*07c0*/  @!P1 BRA `(.L_x_59) ;  /* 0x0000000000b09947 */ /* 0x000fec0003800000 */
[----:B------:R-:W0:Y:S01]  /*07d0*/  LDC.64 R12, c[0x0][0x380] ;  /* 0x0000e000ff0c7b82 */ /* 0x000e220000000a00 */
[-C--:B------:R-:W-:Y:S02]  /*07e0*/  IADD3 R3, PT, PT, R15, R16.reuse, RZ ;  /* 0x000000100f037210 */ /* 0x080fe40007ffe0ff */
[-C--:B------:R-:W-:Y:S02]  /*07f0*/  IADD3 R7, PT, PT, R17, R16.reuse, RZ ;  /* 0x0000001011077210 */ /* 0x080fe40007ffe0ff */
[-C--:B------:R-:W-:Y:S02]  /*0800*/  IADD3 R18, P1, PT, R15, R16.reuse, RZ ;  /* 0x000000100f127210 */ /* 0x080fe40007f3e0ff */
[----:B------:R-:W-:Y:S01]  /*0810*/  IADD3 R21, PT, PT, R19, R16, RZ ;  /* 0x0000001013157210 */ /* 0x000fe20007ffe0ff */
[----:B------:R-:W1:Y:S01]  /*0820*/  LDC.64 R8, c[0x0][0x388] ;  /* 0x0000e200ff087b82 */ /* 0x000e620000000a00 */
[----:B------:R-:W-:-:S07]  /*0830*/  IADD3.X R20, PT, PT, RZ, RZ, RZ, P1, !PT ;  /* 0x000000ffff147210 */ /* 0x000fce0000ffe4ff */
[----:B------:R-:W2:Y:S01]  /*0840*/  LDC.64 R4, c[0x0][0x380] ;  /* 0x0000e000ff047b82 */ /* 0x000ea20000000a00 */
[----:B0-----:R-:W-:Y:S01]  /*0850*/  IMAD.WIDE.U32 R12, R3, 0x4, R12 ;  /* 0x00000004030c7825 */ /* 0x001fe200078e000c */
[----:B------:R-:W-:-:S04]  /*0860*/  IADD3 R3, PT, PT, R14, R16, RZ ;  /* 0x000000100e037210 */ /* 0x000fc80007ffe0ff */
[----:B------:R-:W3:Y:S01]  /*0870*/  LDG.E R10, desc[UR6][R12.64] ;  /* 0x000000060c0a7981 */ /* 0x000ee2000c1e1900 */
[----:B-1----:R-:W-:-:S04]  /*0880*/  IMAD.WIDE R2, R3, 0x4, R8 ;  /* 0x0000000403027825 */ /* 0x002fc800078e0208 */
[--C-:B------:R-:W-:Y:S01]  /*0890*/  IMAD.WIDE R6, R7, 0x4, R8.reuse ;  /* 0x0000000407067825 */ /* 0x100fe200078e0208 */
[----:B------:R-:W3:Y:S01]  /*08a0*/  LDG.E R26, desc[UR6][R2.64] ;  /* 0x00000006021a7981 */ /* 0x000ee2000c1e1900 */
[C---:B--2---:R-:W-:Y:S02]  /*08b0*/  LEA R4, P1, R18.reuse, R4, 0x2 ;  /* 0x0000000412047211 */ /* 0x044fe400078210ff */
[----:B------:R-:W-:Y:S01]  /*08c0*/  IMAD.WIDE R8, R21, 0x4, R8 ;  /* 0x0000000415087825 */ /* 0x000fe200078e0208 */
[----:B------:R-:W2:Y:S01]  /*08d0*/  LDG.E R28, desc[UR6][R6.64] ;  /* 0x00000006061c7981 */ /* 0x000ea2000c1e1900 */
[----:B------:R-:W-:-:S03]  /*08e0*/  LEA.HI.X R5, R18, R5, R20, 0x2, P1 ;  /* 0x0000000512057211 */ /* 0x000fc600008f1414 */
        /* <DEDUP_REMOVED lines=14> */
[C---:B---3-5:R-:W-:Y:S01]  /*09d0*/  FFMA R11, R10.reuse, R26, R11 ;  /* 0x0000001a0a0b7223 */ /* 0x068fe2000000000b */
[C---:B--2---:R-:W-:Y:S01]  /*09e0*/  FFMA R28, R10.reuse, R28, R33 ;  /* 0x0000001c0a1c7223 */ /* 0x044fe20000000021 */
[----:B----4-:R-:W-:-:S02]  /*09f0*/  FFMA R30, R10, R30, R27 ;  /* 0x0000001e0a1e7223 */ /* 0x010fc4000000001b */
[C---:B------:R-:W-:Y:S01]  /*0a00*/  FFMA R11, R18.reuse, R24, R11 ;  /* 0x00000018120b7223 */ /* 0x040fe2000000000b */
[C---:B------:R-:W-:Y:S01]  /*0a10*/  FFMA R28, R18.reuse, R31, R28 ;  /* 0x0000001f121c7223 */ /* 0x040fe2000000001c */
[----:B------:R-:W-:Y:S02]  /*0a20*/  FFMA R30, R18, R29, R30 ;  /* 0x0000001d121e7223 */ /* 0x000fe4000000001e */
[C---:B------:R-:W-:Y:S01]  /*0a30*/  FFMA R11, R12.reuse, R23, R11 ;  /* 0x000000170c0b7223 */ /* 0x040fe2000000000b */
[C---:B------:R-:W-:Y:S01]  /*0a40*/  FFMA R28, R12.reuse, R21, R28 ;  /* 0x000000150c1c7223 */ /* 0x040fe2000000001c */
[----:B------:R-:W-:Y:S02]  /*0a50*/  FFMA R13, R12, R13, R30 ;  /* 0x0000000d0c0d7223 */ /* 0x000fe4000000001e */
[C---:B------:R-:W-:Y:S01]  /*0a60*/  FFMA R11, R20.reuse, R35, R11 ;  /* 0x00000023140b7223 */ /* 0x040fe2000000000b */
[C---:B------:R-:W-:Y:S01]  /*0a70*/  FFMA R33, R20.reuse, R37, R28 ;  /* 0x0000002514217223 */ /* 0x040fe2000000001c */
[----:B------:R-:W-:-:S07]  /*0a80*/  FFMA R27, R20, R32, R13 ;  /* 0x00000020141b7223 */ /* 0x000fce000000000d */
.L_x_59:
[----:B------:R-:W-:Y:S05]  /*0a90*/  @!P0 BRA `(.L_x_56) ;  /* 0x0000000000d08947 */ /* 0x000fea0003800000 */
[----:B------:R-:W-:Y:S02]  /*0aa0*/  ISETP.NE.AND P1, PT, R22, 0x1, PT ;  /* 0x000000011600780c */ /* 0x000fe40003f25270 */
[----:B------:R-:W-:-:S04]  /*0ab0*/  LOP3.LUT R25, R25, 0x1, RZ, 0xc0, !PT ;  /* 0x0000000119197812 */ /* 0x000fc800078ec0ff */
[----:B------:R-:W-:-:S07]  /*0ac0*/  ISETP.NE.U32.AND P0, PT, R25, 0x1, PT ;  /* 0x000000011900780c */ /* 0x000fce0003f05070 */
[----:B------:R-:W-:Y:S06]  /*0ad0*/  @!P1 BRA `(.L_x_60) ;  /* 0x0000000000789947 */ /* 0x000fec0003800000 */
[----:B------:R-:W0:Y:S01]  /*0ae0*/  LDC.64 R12, c[0x0][0x380] ;  /* 0x0000e000ff0c7b82 */ /* 0x000e220000000a00 */
[CC--:B------:R-:W-:Y:S02]  /*0af0*/  IADD3 R7, PT, PT, R15.reuse, R16.reuse, RZ ;  /* 0x000000100f077210 */ /* 0x0c0fe40007ffe0ff */
[-C--:B------:R-:W-:Y:S02]  /*0b00*/  IADD3 R10, P1, PT, R15, R16.reuse, RZ ;  /* 0x000000100f0a7210 */ /* 0x080fe40007f3e0ff */
[-C--:B------:R-:W-:Y:S02]  /*0b10*/  IADD3 R9, PT, PT, R17, R16.reuse, RZ ;  /* 0x0000001011097210 */ /* 0x080fe40007ffe0ff */
[----:B------:R-:W-:Y:S01]  /*0b20*/  IADD3 R21, PT, PT, R19, R16, RZ ;  /* 0x0000001013157210 */ /* 0x000fe20007ffe0ff */
[----:B------:R-:W1:Y:S01]  /*0b30*/  LDC.64 R2, c[0x0][0x380] ;  /* 0x0000e000ff027b82 */ /* 0x000e620000000a00 */
[----:B------:R-:W-:-:S07]  /*0b40*/  IADD3.X R18, PT, PT, RZ, RZ, RZ, P1, !PT ;  /* 0x000000ffff127210 */ /* 0x000fce0000ffe4ff */
[----:B------:R-:W2:Y:S01]  /*0b50*/  LDC.64 R4, c[0x0][0x388] ;  /* 0x0000e200ff047b82 */ /* 0x000ea20000000a00 */
[----:B0-----:R-:W-:Y:S01]  /*0b60*/  IMAD.WIDE.U32 R12, R7, 0x4, R12 ;  /* 0x00000004070c7825 */ /* 0x001fe200078e000c */
[----:B------:R-:W-:-:S05]  /*0b70*/  IADD3 R7, PT, PT, R14, R16, RZ ;  /* 0x000000100e077210 */ /* 0x000fca0007ffe0ff */
[----:B------:R-:W3:Y:S01]  /*0b80*/  LDG.E R12, desc[UR6][R12.64] ;  /* 0x000000060c0c7981 */ /* 0x000ee2000c1e1900 */
[----:B-1----:R-:W-:-:S04]  /*0b90*/  LEA R2, P1, R10, R2, 0x2 ;  /* 0x000000020a027211 */ /* 0x002fc800078210ff */
[----:B------:R-:W-:Y:S01]  /*0ba0*/  LEA.HI.X R3, R10, R3, R18, 0x2, P1 ;  /* 0x000000030a037211 */ /* 0x000fe200008f1412 */
[----:B--2---:R-:W-:-:S05]  /*0bb0*/  IMAD.WIDE R6, R7, 0x4, R4 ;  /* 0x0000000407067825 */ /* 0x004fca00078e0204 */
[----:B------:R-:W2:Y:S01]  /*0bc0*/  LDG.E R3, desc[UR6][R2.64+0x4] ;  /* 0x0000040602037981 */ /* 0x000ea2000c1e1900 */
[----:B------:R-:W-:-:S03]  /*0bd0*/  IMAD.WIDE R8, R9, 0x4, R4 ;  /* 0x0000000409087825 */ /* 0x000fc600078e0204 */
[----:B------:R-:W3:Y:S01]  /*0be0*/  LDG.E R10, desc[UR6][R6.64] ;  /* 0x00000006060a7981 */ /* 0x000ee2000c1e1900 */
[----:B------:R-:W-:-:S03]  /*0bf0*/  IMAD.WIDE R4, R21, 0x4, R4 ;  /* 0x0000000415047825 */ /* 0x000fc600078e0204 */
[----:B------:R-:W4:Y:S04]  /*0c00*/  LDG.E R18, desc[UR6][R8.64] ;  /* 0x0000000608127981 */ /* 0x000f28000c1e1900 */
[----:B------:R-:W2:Y:S04]  /*0c10*/  LDG.E R20, desc[UR6][R4.64] ;  /* 0x0000000604147981 */ /* 0x000ea8000c1e1900 */
[----:B------:R-:W2:Y:S04]  /*0c20*/  LDG.E R21, desc[UR6][R6.64+0x4] ;  /* 0x0000040606157981 */ /* 0x000ea8000c1e1900 */
[----:B------:R-:W2:Y:S04]  /*0c30*/  LDG.E R23, desc[UR6][R8.64+0x4] ;  /* 0x0000040608177981 */ /* 0x000ea8000c1e1900 */
[----:B------:R-:W2:Y:S01]  /*0c40*/  LDG.E R25, desc[UR6][R4.64+0x4] ;  /* 0x0000040604197981 */ /* 0x000ea2000c1e1900 */
[----:B------:R-:W-:Y:S01]  /*0c50*/  IADD3 R16, PT, PT, R16, 0x2, RZ ;  /* 0x0000000210107810 */ /* 0x000fe20007ffe0ff */
[C---:B---3-5:R-:W-:Y:S01]  /*0c60*/  FFMA R10, R12.reuse, R10, R11 ;  /* 0x0000000a0c0a7223 */ /* 0x068fe2000000000b */
[C---:B----4-:R-:W-:Y:S01]  /*0c70*/  FFMA R18, R12.reuse, R18, R33 ;  /* 0x000000120c127223 */ /* 0x050fe20000000021 */
[----:B--2---:R-:W-:-:S02]  /*0c80*/  FFMA R20, R12, R20, R27 ;  /* 0x000000140c147223 */ /* 0x004fc4000000001b */
[C---:B------:R-:W-:Y:S01]  /*0c90*/  FFMA R11, R3.reuse, R21, R10 ;  /* 0x00000015030b7223 */ /* 0x040fe2000000000a */
[C---:B------:R-:W-:Y:S01]  /*0ca0*/  FFMA R33, R3.reuse, R23, R18 ;  /* 0x0000001703217223 */ /* 0x040fe20000000012 */
[----:B------:R-:W-:-:S07]  /*0cb0*/  FFMA R27, R3, R25, R20 ;  /* 0x00000019031b7223 */ /* 0x000fce0000000014 */
.L_x_60:
[----:B------:R-:W-:Y:S05]  /*0cc0*/  @P0 BRA `(.L_x_56) ;  /* 0x0000000000440947 */ /* 0x000fea0003800000 */
[----:B------:R-:W0:Y:S01]  /*0cd0*/  LDC.64 R2, c[0x0][0x380] ;  /* 0x0000e000ff027b82 */ /* 0x000e220000000a00 */
[-C--:B------:R-:W-:Y:S02]  /*0ce0*/  IADD3 R5, PT, PT, R15, R16.reuse, RZ ;  /* 0x000000100f057210 */ /* 0x080fe40007ffe0ff */
[-C--:B------:R-:W-:Y:S02]  /*0cf0*/  IADD3 R7, PT, PT, R14, R16.reuse, RZ ;  /* 0x000000100e077210 */ /* 0x080fe40007ffe0ff */
[-C--:B------:R-:W-:Y:S02]  /*0d00*/  IADD3 R17, PT, PT, R17, R16.reuse, RZ ;  /* 0x0000001011117210 */ /* 0x080fe40007ffe0ff */
[----:B------:R-:W-:Y:S01]  /*0d10*/  IADD3 R19, PT, PT, R19, R16, RZ ;  /* 0x0000001013137210 */ /* 0x000fe20007ffe0ff */
[----:B------:R-:W1:Y:S01]  /*0d20*/  LDC.64 R8, c[0x0][0x388] ;  /* 0x0000e200ff087b82 */ /* 0x000e620000000a00 */
[----:B0-----:R-:W-:-:S06]  /*0d30*/  IMAD.WIDE.U32 R2, R5, 0x4, R2 ;  /* 0x0000000405027825 */ /* 0x001fcc00078e0002 */
[----:B------:R-:W2:Y:S01]  /*0d40*/  LDG.E R2, desc[UR6][R2.64] ;  /* 0x0000000602027981 */ /* 0x000ea2000c1e1900 */
[----:B-1----:R-:W-:-:S04]  /*0d50*/  IMAD.WIDE R4, R7, 0x4, R8 ;  /* 0x0000000407047825 */ /* 0x002fc800078e0208 */
[--C-:B------:R-:W-:Y:S02]  /*0d60*/  IMAD.WIDE R6, R17, 0x4, R8.reuse ;  /* 0x0000000411067825 */ /* 0x100fe400078e0208 */
[----:B------:R-:W2:Y:S02]  /*0d70*/  LDG.E R4, desc[UR6][R4.64] ;  /* 0x0000000604047981 */ /* 0x000ea4000c1e1900 */
[----:B------:R-:W-:Y:S02]  /*0d80*/  IMAD.WIDE R8, R19, 0x4, R8 ;  /* 0x0000000413087825 */ /* 0x000fe400078e0208 */
[----:B------:R-:W3:Y:S04]  /*0d90*/  LDG.E R6, desc[UR6][R6.64] ;  /* 0x0000000606067981 */ /* 0x000ee8000c1e1900 */
[----:B------:R-:W4:Y:S01]  /*0da0*/  LDG.E R8, desc[UR6][R8.64] ;  /* 0x0000000608087981 */ /* 0x000f22000c1e1900 */
[C---:B--2--5:R-:W-:Y:S01]  /*0db0*/  FFMA R11, R2.reuse, R4, R11 ;  /* 0x00000004020b7223 */ /* 0x064fe2000000000b */
[C---:B---3--:R-:W-:Y:S01]  /*0dc0*/  FFMA R33, R2.reuse, R6, R33 ;  /* 0x0000000602217223 */ /* 0x048fe20000000021 */
[----:B----4-:R-:W-:-:S07]  /*0dd0*/  FFMA R27, R2, R8, R27 ;  /* 0x00000008021b7223 */ /* 0x010fce000000001b */
.L_x_56:
[----:B------:R-:W0:Y:S01]  /*0de0*/  LDC.64 R2, c[0x0][0x398] ;  /* 0x0000e600ff027b82 */ /* 0x000e220000000a00 */
[----:B------:R-:W-:-:S07]  /*0df0*/  IADD3 R15, PT, PT, R0, R15, RZ ;  /* 0x0000000f000f7210 */ /* 0x000fce0007ffe0ff */
[----:B------:R-:W1:Y:S08]  /*0e00*/  LDC.64 R4, c[0x0][0x3a0] ;  /* 0x0000e800ff047b82 */ /* 0x000e700000000a00 */
[----:B------:R-:W2:Y:S01]  /*0e10*/  LDC.64 R6, c[0x0][0x3a8] ;  /* 0x0000ea00ff067b82 */ /* 0x000ea20000000a00 */
[----:B0-----:R-:W-:-:S05]  /*0e20*/  IMAD.WIDE R2, R15, 0x4, R2 ;  /* 0x000000040f027825 */ /* 0x001fca00078e0202 */
[----:B-----5:R-:W-:Y:S01]  /*0e30*/  STG.E desc[UR6][R2.64], R11 ;  /* 0x0000000b02007986 */ /* 0x020fe2000c101906 */
[----:B-1----:R-:W-:-:S05]  /*0e40*/  IMAD.WIDE R4, R15, 0x4, R4 ;  /* 0x000000040f047825 */ /* 0x002fca00078e0204 */
[----:B------:R-:W-:Y:S01]  /*0e50*/  STG.E desc[UR6][R4.64], R33 ;  /* 0x0000002104007986 */ /* 0x000fe2000c101906 */
[----:B--2---:R-:W-:-:S05]  /*0e60*/  IMAD.WIDE R6, R15, 0x4, R6 ;  /* 0x000000040f067825 */ /* 0x004fca00078e0206 */
[----:B------:R-:W-:Y:S01]  /*0e70*/  STG.E desc[UR6][R6.64], R27 ;  /* 0x0000001b06007986 */ /* 0x000fe2000c101906 */
[----:B------:R-:W-:Y:S05]  /*0e80*/  EXIT ;  /* 0x000000000000794d */ /* 0x000fea0003800000 */
.L_x_61:
        /* <DEDUP_REMOVED lines=15> */
.L_x_139:


//--------------------- .text._Z17embedTokensKernelPKiPKfS2_Pfii --------------------------
	.section	.text._Z17embedTokensKernelPKiPKfS2_Pfii,"ax",@progbits
	.align	128
        .global         _Z17embedTokensKernelPKiPKfS2_Pfii
        .type           _Z17embedTokensKernelPKiPKfS2_Pfii,@function
        .size           _Z17embedTokensKernelPKiPKfS2_Pfii,(.L_x_140 - _Z17embedTokensKernelPKiPKfS2_Pfii)
        .other          _Z17embedTokensKernelPKiPKfS2_Pfii,@"STO_CUDA_ENTRY STV_DEFAULT"
_Z17embedTokensKernelPKiPKfS2_Pfii:
.text._Z17embedTokensKernelPKiPKfS2_Pfii:
[----:B------:R-:W-:Y:S01]  /*0000*/  LDC R1, c[0x0][0x37c] ;  /* 0x0000df00ff017b82 */ /* 0x000fe20000000800 */
[----:B------:R-:W0:Y:S01]  /*0010*/  S2R R9, SR_TID.X ;  /* 0x0000000000097919 */ /* 0x000e220000002100 */
[----:B------:R-:W0:Y:S01]  /*0020*/  LDCU.64 UR6, c[0x0][0x3a0] ;  /* 0x00007400ff0677ac */ /* 0x000e220008000a00 */
[----:B------:R-:W1:Y:S01]  /*0030*/  S2R R11, SR_CTAID.X ;  /* 0x00000000000b7919 */ /* 0x000e620000002500 */
[----:B0-----:R-:W-:-:S04]  /*0040*/  ISETP.GE.AND P0, PT, R9, UR7, PT ;  /* 0x0000000709007c0c */ /* 0x001fc8000bf06270 */
[----:B-1----:R-:W-:-:S13]  /*0050*/  ISETP.GE.OR P0, PT, R11, UR6, P0 ;  /* 0x000000060b007c0c */ /* 0x002fda0008706670 */
[----:B------:R-:W-:Y:S05]  /*0060*/  @P0 EXIT ;  /* 0x000000000000094d */ /* 0x000fea0003800000 */
[----:B------:R-:W0:Y:S01]  /*0070*/  LDC.64 R2, c[0x0][0x380] ;  /* 0x0000e000ff027b82 */ /* 0x000e220000000a00 */
[----:B------:R-:W1:Y:S07]  /*0080*/  LDCU.64 UR4, c[0x0][0x358] ;  /* 0x00006b00ff0477ac */ /* 0x000e6e0008000a00 */
[----:B------:R-:W2:Y:S08]  /*0090*/  LDC.64 R6, c[0x0][0x390] ;  /* 0x0000e400ff067b82 */ /* 0x000eb00000000a00 */
[----:B------:R-:W3:Y:S01]  /*00a0*/  LDC.64 R4, c[0x0][0x388] ;  /* 0x0000e200ff047b82 */ /* 0x000ee20000000a00 */
[----:B0-----:R-:W-:-:S06]  /*00b0*/  IMAD.WIDE.U32 R2, R11, 0x4, R2 ;  /* 0x000000040b027825 */ /* 0x001fcc00078e0002 */
[----:B-1----:R-:W4:Y:S01]  /*00c0*/  LDG.E R2, desc[UR4][R2.64] ;  /* 0x0000000402027981 */ /* 0x002f22000c1e1900 */
[----:B------:R-:W-:-:S04]  /*00d0*/  IMAD R11, R11, UR7, R9 ;  /* 0x000000070b0b7c24 */ /* 0x000fc8000f8e0209 */
[----:B--2---:R-:W-:-:S06]  /*00e0*/  IMAD.WIDE.U32 R6, R11, 0x4, R6 ;  /* 0x000000040b067825 */ /* 0x004fcc00078e0006 */
[----:B------:R-:W2:Y:S01]  /*00f0*/  LDG.E R7, desc[UR4][R6.64] ;  /* 0x0000000406077981 */ /* 0x000ea2000c1e1900 */
[----:B----4-:R-:W-:-:S04]  /*0100*/  IMAD R9, R2, UR7, R9 ;  /* 0x0000000702097c24 */ /* 0x010fc8000f8e0209 */
[----:B---3--:R-:W-:Y:S02]  /*0110*/  IMAD.WIDE R4, R9, 0x4, R4 ;  /* 0x0000000409047825 */ /* 0x008fe400078e0204 */
[----:B------:R-:W0:Y:S04]  /*0120*/  LDC.64 R8, c[0x0][0x398] ;  /* 0x0000e600ff087b82 */ /* 0x000e280000000a00 */
[----:B------:R-:W2:Y:S01]  /*0130*/  LDG.E R4, desc[UR4][R4.64] ;  /* 0x0000000404047981 */ /* 0x000ea2000c1e1900 */
[----:B0-----:R-:W-:-:S04]  /*0140*/  IMAD.WIDE.U32 R8, R11, 0x4, R8 ;  /* 0x000000040b087825 */ /* 0x001fc800078e0008 */
[----:B--2---:R-:W-:-:S05]  /*0150*/  FADD R3, R4, R7 ;  /* 0x0000000704037221 */ /* 0x004fca0000000000 */
[----:B------:R-:W-:Y:S01]  /*0160*/  STG.E desc[UR4][R8.64], R3 ;  /* 0x0000000308007986 */ /* 0x000fe2000c101904 */
[----:B------:R-:W-:Y:S05]  /*0170*/  EXIT ;  /* 0x000000000000794d */ /* 0x000fea0003800000 */
.L_x_62:
        /* <DEDUP_REMOVED lines=16> */
.L_x_140:


//--------------------- .text._Z17addResidualKernelPfPKfi --------------------------
	.section	.text._Z17addResidualKernelPfPKfi,"ax",@progbits
	.align	128
        .global         _Z17addResidualKernelPfPKfi
        .type           _Z17addResidualKernelPfPKfi,@function
        .size           _Z17addResidualKernelPfPKfi,(.L_x_141 - _Z17addResidualKernelPfPKfi)
        .other          _Z17addResidualKernelPfPKfi,@"STO_CUDA_ENTRY STV_DEFAULT"
_Z17addResidualKernelPfPKfi:
.text._Z17addResidualKernelPfPKfi:
        /* <DEDUP_REMOVED lines=8> */
[----:B------:R-:W0:Y:S01]  /*0080*/  LDC.64 R2, c[0x0][0x388] ;  /* 0x0000e200ff027b82 */ /* 0x000e220000000a00 */
[----:B------:R-:W1:Y:S07]  /*0090*/  LDCU.64 UR4, c[0x0][0x358] ;  /* 0x00006b00ff0477ac */ /* 0x000e6e0008000a00 */
[----:B------:R-:W2:Y:S01]  /*00a0*/  LDC.64 R4, c[0x0][0x380] ;  /* 0x0000e000ff047b82 */ /* 0x000ea20000000a00 */
[----:B0-----:R-:W-:-:S06]  /*00b0*/  IMAD.WIDE R2, R7, 0x4, R2 ;  /* 0x0000000407027825 */ /* 0x001fcc00078e0202 */
[----:B-1----:R-:W3:Y:S01]  /*00c0*/  LDG.E R2, desc[UR4][R2.64] ;  /* 0x0000000402027981 */ /* 0x002ee2000c1e1900 */
[----:B--2---:R-:W-:-:S05]  /*00d0*/  IMAD.WIDE R4, R7, 0x4, R4 ;  /* 0x0000000407047825 */ /* 0x004fca00078e0204 */
[----:B------:R-:W3:Y:S02]  /*00e0*/  LDG.E R7, desc[UR4][R4.64] ;  /* 0x0000000404077981 */ /* 0x000ee4000c1e1900 */
[----:B---3--:R-:W-:-:S05]  /*00f0*/  FADD R7, R2, R7 ;  /* 0x0000000702077221 */ /* 0x008fca0000000000 */
[----:B------:R-:W-:Y:S01]  /*0100*/  STG.E desc[UR4][R4.64], R7 ;  /* 0x0000000704007986 */ /* 0x000fe2000c101904 */
[----:B------:R-:W-:Y:S05]  /*0110*/  EXIT ;  /* 0x000000000000794d */ /* 0x000fea0003800000 */
.L_x_63:
        /* <DEDUP_REMOVED lines=14> */
.L_x_141:


//--------------------- .text._Z13softmaxKernelPfii --------------------------
	.section	.text._Z13softmaxKernelPfii,"ax",@progbits
	.align	128
        .global         _Z13softmaxKernelPfii
        .type           _Z13softmaxKernelPfii,@function
        .size           _Z13softmaxKernelPfii,(.L_x_131 - _Z13softmaxKernelPfii)
        .other          _Z13softmaxKernelPfii,@"STO_CUDA_ENTRY STV_DEFAULT"
_Z13softmaxKernelPfii:
.text._Z13softmaxKernelPfii:
[----:B------:R-:W-:Y:S08]  /*0000*/  LDC R1, c[0x0][0x37c] ;  /* 0x0000df00ff017b82 */ /* 0x000ff00000000800 */
[----:B------:R-:W0:Y:S08]  /*0010*/  S2UR UR6, SR_CTAID.X ;  /* 0x00000000000679c3 */ /* 0x000e300000002500 */
[----:B------:R-:W0:Y:S02]  /*0020*/  LDC R0, c[0x0][0x388] ;  /* 0x0000e200ff007b82 */ /* 0x000e240000000800 */
[----:B0-----:R-:W-:-:S13]  /*0030*/  ISETP.LE.AND P0, PT, R0, UR6, PT ;  /* 0x0000000600007c0c */ /* 0x001fda000bf03270 */
[----:B------:R-:W-:Y:S05]  /*0040*/  @P0 EXIT ;  /* 0x000000000000094d */ /* 0x000fea0003800000 */
[----:B------:R-:W0:Y:S01]  /*0050*/  S2R R2, SR_TID.X ;  /* 0x0000000000027919 */ /* 0x000e220000002100 */
[----:B------:R-:W0:Y:S01]  /*0060*/  LDC R11, c[0x0][0x38c] ;  /* 0x0000e300ff0b7b82 */ /* 0x000e220000000800 */
[----:B------:R-:W1:Y:S01]  /*0070*/  LDCU.64 UR8, c[0x0][0x358] ;  /* 0x00006b00ff0877ac */ /* 0x000e620008000a00 */
[----:B------:R-:W-:Y:S01]  /*0080*/  BSSY.RECONVERGENT B0, `(.L_x_64) ;  /* 0x000000f000007945 */ /* 0x000fe20003800200 */
[----:B------:R-:W-:Y:S01]  /*0090*/  IMAD.MOV.U32 R3, RZ, RZ, -0xeb60d36 ;  /* 0xf149f2caff037424 */ /* 0x000fe200078e00ff */
[----:B0-----:R-:W-:-:S13]  /*00a0*/  ISETP.GE.AND P0, PT, R2, R11, PT ;  /* 0x0000000b0200720c */ /* 0x001fda0003f06270 */
[----:B-1----:R-:W-:Y:S05]  /*00b0*/  @P0 BRA `(.L_x_65) ;  /* 0x00000000002c0947 */ /* 0x002fea0003800000 */
[----:B------:R-:W0:Y:S01]  /*00c0*/  LDC R9, c[0x0][0x360] ;  /* 0x0000d800ff097b82 */ /* 0x000e220000000800 */
[----:B------:R-:W-:Y:S02]  /*00d0*/  IMAD.MOV.U32 R3, RZ, RZ, -0xeb60d36 ;  /* 0xf149f2caff037424 */ /* 0x000fe400078e00ff */
[----:B------:R-:W-:-:S05]  /*00e0*/  IMAD.MOV.U32 R0, RZ, RZ, R2 ;  /* 0x000000ffff007224 */ /* 0x000fca00078e0002 */
[----:B------:R-:W1:Y:S02]  /*00f0*/  LDC.64 R6, c[0x0][0x380] ;  /* 0x0000e000ff067b82 */ /* 0x000e640000000a00 */
.L_x_66:
[----:B------:R-:W-:-:S04]  /*0100*/  IMAD R5, R11, UR6, R0 ;  /* 0x000000060b057c24 */ /* 0x000fc8000f8e0200 */
[----:B-1----:R-:W-:-:S06]  /*0110*/  IMAD.WIDE R4, R5, 0x4, R6 ;  /* 0x0000000405047825 */ /* 0x002fcc00078e0206 */
[----:B------:R-:W2:Y:S01]  /*0120*/  LDG.E R4, desc[UR8][R4.64] ;  /* 0x0000000804047981 */ /* 0x000ea2000c1e1900 */
[----:B0-----:R-:W-:-:S05]  /*0130*/  IMAD.IADD R0, R9, 0x1, R0 ;  /* 0x0000000109007824 */ /* 0x001fca00078e0200 */
[----:B------:R-:W-:Y:S02]  /*0140*/  ISETP.GE.AND P0, PT, R0, R11, PT ;  /* 0x0000000b0000720c */ /* 0x000fe40003f06270 */
[----:B--2---:R-:W-:-:S11]  /*0150*/  FMNMX R3, R4, R3, !PT ;  /* 0x0000000304037209 */ /* 0x004fd60007800000 */
[----:B------:R-:W-:Y:S05]  /*0160*/  @!P0 BRA `(.L_x_66) ;  /* 0xfffffffc00e48947 */ /* 0x000fea000383ffff */
.L_x_65:
[----:B------:R-:W-:Y:S05]  /*0170*/  BSYNC.RECONVERGENT B0 ;  /* 0x0000000000007941 */ /* 0x000fea0003800200 */
.L_x_64:
[----:B------:R-:W0:Y:S01]  /*0180*/  S2UR UR5, SR_CgaCtaId ;  /* 0x00000000000579c3 */ /* 0x000e220000008800 */
[----:B------:R-:W-:Y:S01]  /*0190*/  UMOV UR4, 0x400 ;  /* 0x0000040000047882 */ /* 0x000fe20000000000 */
[----:B------:R-:W1:Y:S02]  /*01a0*/  LDCU UR7, c[0x0][0x360] ;  /* 0x00006c00ff0777ac */ /* 0x000e640008000800 */
[----:B-1----:R-:W-:Y:S02]  /*01b0*/  UISETP.GE.U32.AND UP0, UPT, UR7, 0x2, UPT ;  /* 0x000000020700788c */ /* 0x002fe4000bf06070 */
[----:B0-----:R-:W-:-:S06]  /*01c0*/  ULEA UR4, UR5, UR4, 0x18 ;  /* 0x0000000405047291 */ /* 0x001fcc000f8ec0ff */
[----:B------:R-:W-:-:S05]  /*01d0*/  LEA R0, R2, UR4, 0x2 ;  /* 0x0000000402007c11 */ /* 0x000fca000f8e10ff */
[----:B------:R0:W-:Y:S01]  /*01e0*/  STS [R0], R3 ;  /* 0x0000000300007388 */ /* 0x0001e20000000800 */
[----:B------:R-:W-:Y:S06]  /*01f0*/  BAR.SYNC.DEFER_BLOCKING 0x0 ;  /* 0x0000000000007b1d */ /* 0x000fec0000010000 */
[----:B------:R-:W-:Y:S05]  /*0200*/  BRA.U !UP0, `(.L_x_67) ;  /* 0x0000000108307547 */ /* 0x000fea000b800000 */
[----:B0-----:R-:W-:-:S07]  /*0210*/  IMAD.U32 R3, RZ, RZ, UR7 ;  /* 0x00000007ff037e24 */ /* 0x001fce000f8e00ff */
.L_x_68:
[----:B------:R-:W-:-:S04]  /*0220*/  SHF.R.U32.HI R9, RZ, 0x1, R3 ;  /* 0x00000001ff097819 */ /* 0x000fc80000011603 */
[----:B------:R-:W-:-:S13]  /*0230*/  ISETP.GE.U32.AND P0, PT, R2, R9, PT ;  /* 0x000000090200720c */ /* 0x000fda0003f06070 */
[----:B------:R-:W-:Y:S01]  /*0240*/  @!P0 IMAD R5, R9, 0x4, R0 ;  /* 0x0000000409058824 */ /* 0x000fe200078e0200 */
[----:B------:R-:W-:Y:S05]  /*0250*/  @!P0 LDS R4, [R0] ;  /* 0x0000000000048984 */ /* 0x000fea0000000800 */
[----:B------:R-:W0:Y:S02]  /*0260*/  @!P0 LDS R5, [R5] ;  /* 0x0000000005058984 */ /* 0x000e240000000800 */
[----:B0-----:R-:W-:-:S05]  /*0270*/  @!P0 FMNMX R7, R4, R5, !PT ;  /* 0x0000000504078209 */ /* 0x001fca0007800000 */
[----:B------:R1:W-:Y:S01]  /*0280*/  @!P0 STS [R0], R7 ;  /* 0x0000000700008388 */ /* 0x0003e20000000800 */
[----:B------:R-:W-:Y:S01]  /*0290*/  BAR.SYNC.DEFER_BLOCKING 0x0 ;  /* 0x0000000000007b1d */ /* 0x000fe20000010000 */
[----:B------:R-:W-:Y:S01]  /*02a0*/  ISETP.GT.U32.AND P0, PT, R3, 0x3, PT ;  /* 0x000000030300780c */ /* 0x000fe20003f04070 */
[----:B------:R-:W-:-:S12]  /*02b0*/  IMAD.MOV.U32 R3, RZ, RZ, R9 ;  /* 0x000000ffff037224 */ /* 0x000fd800078e0009 */
[----:B-1----:R-:W-:Y:S05]  /*02c0*/  @P0 BRA `(.L_x_68) ;  /* 0xfffffffc00d40947 */ /* 0x002fea000383ffff */
.L_x_67:
[----:B------:R-:W1:Y:S01]  /*02d0*/  LDC R15, c[0x0][0x38c] ;  /* 0x0000e300ff0f7b82 */ /* 0x000e620000000800 */
[----:B------:R-:W-:Y:S01]  /*02e0*/  UMOV UR4, 0x400 ;  /* 0x0000040000047882 */ /* 0x000fe20000000000 */
[----:B------:R-:W-:Y:S01]  /*02f0*/  BSSY.RECONVERGENT B0, `(.L_x_69) ;  /* 0x000001e000007945 */ /* 0x000fe20003800200 */
[----:B------:R-:W-:-:S05]  /*0300*/  HFMA2 R9, -RZ, RZ, 0, 0 ;  /* 0x00000000ff097431 */ /* 0x000fca00000001ff */
[----:B------:R-:W2:Y:S01]  /*0310*/  S2UR UR5, SR_CgaCtaId ;  /* 0x00000000000579c3 */ /* 0x000ea20000008800 */
[----:B-1----:R-:W-:Y:S01]  /*0320*/  ISETP.GE.AND P0, PT, R2, R15, PT ;  /* 0x0000000f0200720c */ /* 0x002fe20003f06270 */
[----:B--2---:R-:W-:-:S09]  /*0330*/  ULEA UR4, UR5, UR4, 0x18 ;  /* 0x0000000405047291 */ /* 0x004fd2000f8ec0ff */
[----:B0-----:R-:W0:Y:S01]  /*0340*/  LDS R3, [UR4] ;  /* 0x00000004ff037984 */ /* 0x001e220008000800 */
[----:B------:R-:W-:Y:S06]  /*0350*/  BAR.SYNC.DEFER_BLOCKING 0x0 ;  /* 0x0000000000007b1d */ /* 0x000fec0000010000 */
[----:B------:R-:W-:Y:S05]  /*0360*/  @P0 BRA `(.L_x_70) ;  /* 0x0000000000580947 */ /* 0x000fea0003800000 */
[----:B------:R-:W1:Y:S01]  /*0370*/  LDC.64 R4, c[0x0][0x380] ;  /* 0x0000e000ff047b82 */ /* 0x000e620000000a00 */
[----:B------:R-:W-:Y:S02]  /*0380*/  IMAD.MOV.U32 R9, RZ, RZ, RZ ;  /* 0x000000ffff097224 */ /* 0x000fe400078e00ff */
[----:B------:R-:W-:-:S07]  /*0390*/  IMAD.MOV.U32 R8, RZ, RZ, R2 ;  /* 0x000000ffff087224 */ /* 0x000fce00078e0002 */
.L_x_71:
[----:B--2---:R-:W-:-:S04]  /*03a0*/  IMAD R7, R15, UR6, R8 ;  /* 0x000000060f077c24 */ /* 0x004fc8000f8e0208 */
[----:B-1----:R-:W-:-:S05]  /*03b0*/  IMAD.WIDE R6, R7, 0x4, R4 ;  /* 0x0000000407067825 */ /* 0x002fca00078e0204 */
[----:B------:R-:W0:Y:S01]  /*03c0*/  LDG.E R10, desc[UR8][R6.64] ;  /* 0x00000008060a7981 */ /* 0x000e22000c1e1900 */
[----:B------:R-:W-:Y:S02]  /*03d0*/  IMAD.MOV.U32 R11, RZ, RZ, 0x3bbb989d ;  /* 0x3bbb989dff0b7424 */ /* 0x000fe400078e00ff */
[----:B------:R-:W-:Y:S02]  /*03e0*/  IMAD.MOV.U32 R12, RZ, RZ, 0x437c0000 ;  /* 0x437c0000ff0c7424 */ /* 0x000fe400078e00ff */
[----:B------:R-:W-:-:S05]  /*03f0*/  VIADD R8, R8, UR7 ;  /* 0x0000000708087c36 */ /* 0x000fca0008000000 */
[----:B------:R-:W-:Y:S01]  /*0400*/  ISETP.GE.AND P0, PT, R8, R15, PT ;  /* 0x0000000f0800720c */ /* 0x000fe20003f06270 */
[----:B0-----:R-:W-:-:S04]  /*0410*/  FADD R10, -R3, R10 ;  /* 0x0000000a030a7221 */ /* 0x001fc80000000100 */
[----:B------:R-:W-:-:S04]  /*0420*/  FFMA.SAT R11, R10, R11, 0.5 ;  /* 0x3f0000000a0b7423 */ /* 0x000fc8000000200b */
[----:B------:R-:W-:-:S04]  /*0430*/  FFMA.RM R11, R11, R12, 12582913 ;  /* 0x4b4000010b0b7423 */ /* 0x000fc8000000400c */
[C---:B------:R-:W-:Y:S01]  /*0440*/  FADD R13, R11.reuse, -12583039 ;  /* 0xcb40007f0b0d7421 */ /* 0x040fe20000000000 */
[----:B------:R-:W-:-:S03]  /*0450*/  IMAD.SHL.U32 R11, R11, 0x800000, RZ ;  /* 0x008000000b0b7824 */ /* 0x000fc600078e00ff */
[----:B------:R-:W-:-:S04]  /*0460*/  FFMA R13, R10, 1.4426950216293334961, -R13 ;  /* 0x3fb8aa3b0a0d7823 */ /* 0x000fc8000000080d */
[----:B------:R-:W-:-:S04]  /*0470*/  FFMA R13, R10, 1.925963033500011079e-08, R13 ;  /* 0x32a570600a0d7823 */ /* 0x000fc8000000000d */
[----:B------:R-:W0:Y:S02]  /*0480*/  MUFU.EX2 R10, R13 ;  /* 0x0000000d000a7308 */ /* 0x000e240000000800 */
[----:B0-----:R-:W-:-:S04]  /*0490*/  FMUL R10, R11, R10 ;  /* 0x0000000a0b0a7220 */ /* 0x001fc80000400000 */
[----:B------:R-:W-:Y:S01]  /*04a0*/  FADD R9, R10, R9 ;  /* 0x000000090a097221 */ /* 0x000fe20000000000 */
[----:B------:R2:W-:Y:S01]  /*04b0*/  STG.E desc[UR8][R6.64], R10 ;  /* 0x0000000a06007986 */ /* 0x0005e2000c101908 */
[----:B------:R-:W-:Y:S05]  /*04c0*/  @!P0 BRA `(.L_x_71) ;  /* 0xfffffffc00b48947 */ /* 0x000fea000383ffff */
.L_x_70:
[----:B------:R-:W-:Y:S05]  /*04d0*/  BSYNC.RECONVERGENT B0 ;  /* 0x0000000000007941 */ /* 0x000fea0003800200 */
.L_x_69:
[----:B------:R1:W-:Y:S01]  /*04e0*/  STS [R0], R9 ;  /* 0x0000000900007388 */ /* 0x0003e20000000800 */
[----:B------:R-:W-:Y:S01]  /*04f0*/  UISETP.GE.U32.AND UP0, UPT, UR7, 0x2, UPT ;  /* 0x000000020700788c */ /* 0x000fe2000bf06070 */
[----:B------:R-:W-:Y:S08]  /*0500*/  BAR.SYNC.DEFER_BLOCKING 0x0 ;  /* 0x0000000000007b1d */ /* 0x000ff00000010000 */
[----:B-1----:R-:W-:Y:S05]  /*0510*/  BRA.U !UP0, `(.L_x_72) ;  /* 0x0000000108307547 */ /* 0x002fea000b800000 */
[----:B0-----:R-:W-:-:S07]  /*0520*/  MOV R3, UR7 ;  /* 0x0000000700037c02 */ /* 0x001fce0008000f00 */
.L_x_73:
[----:B--2---:R-:W-:-:S04]  /*0530*/  SHF.R.U32.HI R7, RZ, 0x1, R3 ;  /* 0x00000001ff077819 */ /* 0x004fc80000011603 */
[----:B------:R-:W-:-:S13]  /*0540*/  ISETP.GE.U32.AND P0, PT, R2, R7, PT ;  /* 0x000000070200720c */ /* 0x000fda0003f06070 */
[----:B------:R-:W-:Y:S01]  /*0550*/  @!P0 IMAD R4, R7, 0x4, R0 ;  /* 0x0000000407048824 */ /* 0x000fe200078e0200 */
[----:B------:R-:W-:Y:S05]  /*0560*/  @!P0 LDS R5, [R0] ;  /* 0x0000000000058984 */ /* 0x000fea0000000800 */
[----:B------:R-:W0:Y:S02]  /*0570*/  @!P0 LDS R4, [R4] ;  /* 0x0000000004048984 */ /* 0x000e240000000800 */
[----:B0-----:R-:W-:-:S05]  /*0580*/  @!P0 FADD R5, R4, R5 ;  /* 0x0000000504058221 */ /* 0x001fca0000000000 */
[----:B------:R1:W-:Y:S01]  /*0590*/  @!P0 STS [R0], R5 ;  /* 0x0000000500008388 */ /* 0x0003e20000000800 */
[----:B------:R-:W-:Y:S01]  /*05a0*/  BAR.SYNC.DEFER_BLOCKING 0x0 ;  /* 0x0000000000007b1d */ /* 0x000fe20000010000 */
[----:B------:R-:W-:Y:S01]  /*05b0*/  ISETP.GT.U32.AND P0, PT, R3, 0x3, PT ;  /* 0x000000030300780c */ /* 0x000fe20003f04070 */
[----:B------:R-:W-:-:S12]  /*05c0*/  IMAD.MOV.U32 R3, RZ, RZ, R7 ;  /* 0x000000ffff037224 */ /* 0x000fd800078e0007 */
[----:B-1----:R-:W-:Y:S05]  /*05d0*/  @P0 BRA `(.L_x_73) ;  /* 0xfffffffc00d40947 */ /* 0x002fea000383ffff */
.L_x_72:
[----:B------:R-:W1:Y:S02]  /*05e0*/  LDCU UR4, c[0x0][0x38c] ;  /* 0x00007180ff0477ac */ /* 0x000e640008000800 */
[----:B-1----:R-:W-:-:S13]  /*05f0*/  ISETP.GE.AND P0, PT, R2, UR4, PT ;  /* 0x0000000402007c0c */ /* 0x002fda000bf06270 */
[----:B------:R-:W-:Y:S05]  /*0600*/  @P0 EXIT ;  /* 0x000000000000094d */ /* 0x000fea0003800000 */
[----:B------:R-:W1:Y:S01]  /*0610*/  S2UR UR5, SR_CgaCtaId ;  /* 0x00000000000579c3 */ /* 0x000e620000008800 */
[----:B------:R-:W-:-:S07]  /*0620*/  UMOV UR4, 0x400 ;  /* 0x0000040000047882 */ /* 0x000fce0000000000 */
[----:B------:R-:W3:Y:S08]  /*0630*/  LDC R9, c[0x0][0x38c] ;  /* 0x0000e300ff097b82 */ /* 0x000ef00000000800 */
[----:B------:R-:W4:Y:S01]  /*0640*/  LDC.64 R4, c[0x0][0x380] ;  /* 0x0000e000ff047b82 */ /* 0x000f220000000a00 */
[----:B-1----:R-:W-:-:S09]  /*0650*/  ULEA UR4, UR5, UR4, 0x18 ;  /* 0x0000000405047291 */ /* 0x002fd2000f8ec0ff */
[----:B0-----:R-:W0:Y:S02]  /*0660*/  LDS R3, [UR4] ;  /* 0x00000004ff037984 */ /* 0x001e240008000800 */
[----:B------:R-:W1:Y:S02]  /*0670*/  LDCU UR4, c[0x0][0x38c] ;  /* 0x00007180ff0477ac */ /* 0x000e640008000800 */
.L_x_76:
[----:B--23--:R-:W-:-:S04]  /*0680*/  IMAD R7, R9, UR6, R2 ;  /* 0x0000000609077c24 */ /* 0x00cfc8000f8e0202 */
[----:B----4-:R-:W-:-:S05]  /*0690*/  IMAD.WIDE R6, R7, 0x4, R4 ;  /* 0x0000000407067825 */ /* 0x010fca00078e0204 */
[----:B------:R-:W2:Y:S01]  /*06a0*/  LDG.E R0, desc[UR8][R6.64] ;  /* 0x0000000806007981 */ /* 0x000ea2000c1e1900 */
[----:B0-----:R-:W0:Y:S01]  /*06b0*/  MUFU.RCP R8, R3 ;  /* 0x0000000300087308 */ /* 0x001e220000001000 */
[----:B------:R-:W-:Y:S01]  /*06c0*/  BSSY.RECONVERGENT B0, `(.L_x_74) ;  /* 0x000000b000007945 */ /* 0x000fe20003800200 */
[----:B0-----:R-:W-:-:S04]  /*06d0*/  FFMA R11, -R3, R8, 1 ;  /* 0x3f800000030b7423 */ /* 0x001fc80000000108 */
[----:B------:R-:W-:Y:S02]  /*06e0*/  FFMA R11, R8, R11, R8 ;  /* 0x0000000b080b7223 */ /* 0x000fe40000000008 */
[----:B--2---:R-:W0:Y:S02]  /*06f0*/  FCHK P0, R0, R3 ;  /* 0x0000000300007302 */ /* 0x004e240000000000 */
[----:B------:R-:W-:-:S04]  /*0700*/  FFMA R8, R0, R11, RZ ;  /* 0x0000000b00087223 */ /* 0x000fc800000000ff */
[----:B------:R-:W-:-:S04]  /*0710*/  FFMA R10, -R3, R8, R0 ;  /* 0x00000008030a7223 */ /* 0x000fc80000000100 */
[----:B------:R-:W-:Y:S01]  /*0720*/  FFMA R11, R11, R10, R8 ;  /* 0x0000000a0b0b7223 */ /* 0x000fe20000000008 */
[----:B0-----:R-:W-:Y:S06]  /*0730*/  @!P0 BRA `(.L_x_75) ;  /* 0x00000000000c8947 */ /* 0x001fec0003800000 */
[----:B------:R-:W-:-:S07]  /*0740*/  MOV R8, 0x760 ;  /* 0x0000076000087802 */ /* 0x000fce0000000f00 */
[----:B-1----:R-:W-:Y:S05]  /*0750*/  CALL.REL.NOINC `($__internal_1_$__cuda_sm3x_div_rn_noftz_f32_slowpath) ;  /* 0x00000000001c7944 */ /* 0x002fea0003c00000 */
[----:B------:R-:W-:-:S07]  /*0760*/  IMAD.MOV.U32 R11, RZ, RZ, R0 ;  /* 0x000000ffff0b7224 */ /* 0x000fce00078e0000 */
.L_x_75:
[----:B-1----:R-:W-:Y:S05]  /*0770*/  BSYNC.RECONVERGENT B0 ;  /* 0x0000000000007941 */ /* 0x002fea0003800200 */
.L_x_74:
[----:B------:R0:W-:Y:S01]  /*0780*/  STG.E desc[UR8][R6.64], R11 ;  /* 0x0000000b06007986 */ /* 0x0001e2000c101908 */
[----:B------:R-:W-:-:S05]  /*0790*/  VIADD R2, R2, UR7 ;  /* 0x0000000702027c36 */ /* 0x000fca0008000000 */
[----:B------:R-:W-:-:S13]  /*07a0*/  ISETP.GE.AND P0, PT, R2, UR4, PT ;  /* 0x0000000402007c0c */ /* 0x000fda000bf06270 */
[----:B0-----:R-:W-:Y:S05]  /*07b0*/  @!P0 BRA `(.L_x_76) ;  /* 0xfffffffc00b08947 */ /* 0x001fea000383ffff */
[----:B------:R-:W-:Y:S05]  /*07c0*/  EXIT ;  /* 0x000000000000794d */ /* 0x000fea0003800000 */
        .weak           $__internal_1_$__cuda_sm3x_div_rn_noftz_f32_slowpath
        .type           $__internal_1_$__cuda_sm3x_div_rn_noftz_f32_slowpath,@function
        .size           $__internal_1_$__cuda_sm3x_div_rn_noftz_f32_slowpath,(.L_x_131 - $__internal_1_$__cuda_sm3x_div_rn_noftz_f32_slowpath)
$__internal_1_$__cuda_sm3x_div_rn_noftz_f32_slowpath:
[--C-:B------:R-:W-:Y:S01]  /*07d0*/  SHF.R.U32.HI R11, RZ, 0x17, R3.reuse ;  /* 0x00000017ff0b7819 */ /* 0x100fe20000011603 */
[----:B------:R-:W-:Y:S01]  /*07e0*/  BSSY.RECONVERGENT B1, `(.L_x_77) ;  /* 0x0000064000017945 */ /* 0x000fe20003800200 */
[----:B------:R-:W-:Y:S01]  /*07f0*/  SHF.R.U32.HI R10, RZ, 0x17, R0 ;  /* 0x00000017ff0a7819 */ /* 0x000fe20000011600 */
[----:B------:R-:W-:Y:S01]  /*0800*/  IMAD.MOV.U32 R13, RZ, RZ, R3 ;  /* 0x000000ffff0d7224 */ /* 0x000fe200078e0003 */
[----:B------:R-:W-:Y:S02]  /*0810*/  LOP3.LUT R11, R11, 0xff, RZ, 0xc0, !PT ;  /* 0x000000ff0b0b7812 */ /* 0x000fe400078ec0ff */
[----:B------:R-:W-:Y:S02]  /*0820*/  LOP3.LUT R16, R10, 0xff, RZ, 0xc0, !PT ;  /* 0x000000ff0a107812 */ /* 0x000fe400078ec0ff */
[----:B------:R-:W-:Y:S01]  /*0830*/  MOV R12, R0 ;  /* 0x00000000000c7202 */ /* 0x000fe20000000f00 */
[----:B------:R-:W-:Y:S02]  /*0840*/  VIADD R14, R11, 0xffffffff ;  /* 0xffffffff0b0e7836 */ /* 0x000fe40000000000 */
[----:B------:R-:W-:-:S03]  /*0850*/  VIADD R15, R16, 0xffffffff ;  /* 0xffffffff100f7836 */ /* 0x000fc60000000000 */
[----:B------:R-:W-:-:S04]  /*0860*/  ISETP.GT.U32.AND P0, PT, R14, 0xfd, PT ;  /* 0x000000fd0e00780c */ /* 0x000fc80003f04070 */
[----:B------:R-:W-:-:S13]  /*0870*/  ISETP.GT.U32.OR P0, PT, R15, 0xfd, P0 ;  /* 0x000000fd0f00780c */ /* 0x000fda0000704470 */
[----:B------:R-:W-:Y:S01]  /*0880*/  @!P0 IMAD.MOV.U32 R10, RZ, RZ, RZ ;  /* 0x000000ffff0a8224 */ /* 0x000fe200078e00ff */
        /* <DEDUP_REMOVED lines=19> */
[----:B------:R-:W-:Y:S02]  /*09c0*/  @P0 IMAD.MOV.U32 R10, RZ, RZ, RZ ;  /* 0x000000ffff0a0224 */ /* 0x000fe400078e00ff */
[----:B------:R-:W-:Y:S01]  /*09d0*/  @!P0 FFMA R12, R0, 1.84467440737095516160e+19, RZ ;  /* 0x5f800000000c8823 */ /* 0x000fe200000000ff */
[----:B------:R-:W-:Y:S02]  /*09e0*/  @!P0 IMAD.MOV.U32 R10, RZ, RZ, -0x40 ;  /* 0xffffffc0ff0a8424 */ /* 0x000fe400078e00ff */
[----:B------:R-:W-:Y:S02]  /*09f0*/  @!P1 FFMA R13, R3, 1.84467440737095516160e+19, RZ ;  /* 0x5f800000030d9823 */ /* 0x000fe400000000ff */
[----:B------:R-:W-:-:S07]  /*0a00*/  @!P1 VIADD R10, R10, 0x40 ;  /* 0x000000400a0a9836 */ /* 0x000fce0000000000 */
.L_x_78:
[----:B------:R-:W-:Y:S01]  /*0a10*/  LEA R0, R11, 0xc0800000, 0x17 ;  /* 0xc08000000b007811 */ /* 0x000fe200078eb8ff */
[----:B------:R-:W-:Y:S03]  /*0a20*/  BSSY.RECONVERGENT B2, `(.L_x_83) ;  /* 0x0000036000027945 */ /* 0x000fe60003800200 */
[----:B------:R-:W-:Y:S01]  /*0a30*/  IADD3 R14, PT, PT, -R0, R13, RZ ;  /* 0x0000000d000e7210 */ /* 0x000fe20007ffe1ff */
[----:B------:R-:W-:-:S03]  /*0a40*/  VIADD R13, R16, 0xffffff81 ;  /* 0xffffff81100d7836 */ /* 0x000fc60000000000 */
[----:B------:R-:W0:Y:S01]  /*0a50*/  MUFU.RCP R15, R14 ;  /* 0x0000000e000f7308 */ /* 0x000e220000001000 */
[----:B------:R-:W-:Y:S01]  /*0a60*/  FADD.FTZ R17, -R14, -RZ ;  /* 0x800000ff0e117221 */ /* 0x000fe20000010100 */
[C---:B------:R-:W-:Y:S01]  /*0a70*/  IMAD R0, R13.reuse, -0x800000, R12 ;  /* 0xff8000000d007824 */ /* 0x040fe200078e020c */
[----:B------:R-:W-:-:S05]  /*0a80*/  IADD3 R13, PT, PT, R13, 0x7f, -R11 ;  /* 0x0000007f0d0d7810 */ /* 0x000fca0007ffe80b */
[----:B------:R-:W-:Y:S02]  /*0a90*/  IMAD.IADD R13, R13, 0x1, R10 ;  /* 0x000000010d0d7824 */ /* 0x000fe400078e020a */
        /* <DEDUP_REMOVED lines=9> */
[----:B------:R-:W-:-:S04]  /*0b30*/  IMAD.IADD R14, R11, 0x1, R13 ;  /* 0x000000010b0e7824 */ /* 0x000fc800078e020d */
[----:B------:R-:W-:-:S05]  /*0b40*/  VIADD R10, R14, 0xffffffff ;  /* 0xffffffff0e0a7836 */ /* 0x000fca0000000000 */
        /* <DEDUP_REMOVED lines=10> */
[C---:B------:R-:W-:Y:S02]  /*0bf0*/  VIADD R13, R14.reuse, 0x20 ;  /* 0x000000200e0d7836 */ /* 0x040fe40000000000 */
[CCC-:B------:R-:W-:Y:S01]  /*0c00*/  FFMA.RM R11, R19.reuse, R17.reuse, R16.reuse ;  /* 0x00000011130b7223 */ /* 0x1c0fe20000004010 */
[----:B------:R-:W-:Y:S02]  /*0c10*/  ISETP.NE.AND P2, PT, R14, RZ, PT ;  /* 0x000000ff0e00720c */ /* 0x000fe40003f45270 */
[----:B------:R-:W-:Y:S01]  /*0c20*/  LOP3.LUT R12, R10, 0x7fffff, RZ, 0xc0, !PT ;  /* 0x007fffff0a0c7812 */ /* 0x000fe200078ec0ff */
[----:B------:R-:W-:Y:S01]  /*0c30*/  FFMA.RP R10, R19, R17, R16 ;  /* 0x00000011130a7223 */ /* 0x000fe20000008010 */
[----:B------:R-:W-:Y:S02]  /*0c40*/  ISETP.NE.AND P1, PT, R14, RZ, PT ;  /* 0x000000ff0e00720c */ /* 0x000fe40003f25270 */
[----:B------:R-:W-:-:S02]  /*0c50*/  LOP3.LUT R12, R12, 0x800000, RZ, 0xfc, !PT ;  /* 0x008000000c0c7812 */ /* 0x000fc400078efcff */
[----:B------:R-:W-:Y:S02]  /*0c60*/  IADD3 R14, PT, PT, -R14, RZ, RZ ;  /* 0x000000ff0e0e7210 */ /* 0x000fe40007ffe1ff */
[----:B------:R-:W-:Y:S02]  /*0c70*/  SHF.L.U32 R13, R12, R13, RZ ;  /* 0x0000000d0c0d7219 */ /* 0x000fe400000006ff */
[----:B------:R-:W-:Y:S02]  /*0c80*/  FSETP.NEU.FTZ.AND P0, PT, R10, R11, PT ;  /* 0x0000000b0a00720b */ /* 0x000fe40003f1d000 */
[----:B------:R-:W-:Y:S02]  /*0c90*/  SEL R11, R14, RZ, P2 ;  /* 0x000000ff0e0b7207 */ /* 0x000fe40001000000 */
[----:B------:R-:W-:Y:S02]  /*0ca0*/  ISETP.NE.AND P1, PT, R13, RZ, P1 ;  /* 0x000000ff0d00720c */ /* 0x000fe40000f25270 */
[----:B------:R-:W-:-:S02]  /*0cb0*/  SHF.R.U32.HI R11, RZ, R11, R12 ;  /* 0x0000000bff0b7219 */ /* 0x000fc4000001160c */
[----:B------:R-:W-:Y:S02]  /*0cc0*/  PLOP3.LUT P0, PT, P0, P1, PT, 0xf8, 0x8f ;  /* 0x00000000008f781c */ /* 0x000fe40000703f70 */
[----:B------:R-:W-:Y:S02]  /*0cd0*/  SHF.R.U32.HI R13, RZ, 0x1, R11 ;  /* 0x00000001ff0d7819 */ /* 0x000fe4000001160b */
[----:B------:R-:W-:-:S04]  /*0ce0*/  SEL R10, RZ, 0x1, !P0 ;  /* 0x00000001ff0a7807 */ /* 0x000fc80004000000 */
[----:B------:R-:W-:-:S04]  /*0cf0*/  LOP3.LUT R10, R10, 0x1, R13, 0xf8, !PT ;  /* 0x000000010a0a7812 */ /* 0x000fc800078ef80d */
[----:B------:R-:W-:-:S05]  /*0d00*/  LOP3.LUT R10, R10, R11, RZ, 0xc0, !PT ;  /* 0x0000000b0a0a7212 */ /* 0x000fca00078ec0ff */
[----:B------:R-:W-:-:S05]  /*0d10*/  IMAD.IADD R13, R13, 0x1, R10 ;  /* 0x000000010d0d7824 */ /* 0x000fca00078e020a */
[----:B------:R-:W-:Y:S01]  /*0d20*/  LOP3.LUT R0, R13, R0, RZ, 0xfc, !PT ;  /* 0x000000000d007212 */ /* 0x000fe200078efcff */
[----:B------:R-:W-:Y:S06]  /*0d30*/  BRA `(.L_x_86) ;  /* 0x0000000000107947 */ /* 0x000fec0003800000 */
.L_x_85:
[----:B------:R-:W-:-:S04]  /*0d40*/  LOP3.LUT R0, R0, 0x80000000, RZ, 0xc0, !PT ;  /* 0x8000000000007812 */ /* 0x000fc800078ec0ff */
[----:B------:R-:W-:Y:S01]  /*0d50*/  LOP3.LUT R0, R0, 0x7f800000, RZ, 0xfc, !PT ;  /* 0x7f80000000007812 */ /* 0x000fe200078efcff */
[----:B------:R-:W-:Y:S06]  /*0d60*/  BRA `(.L_x_86) ;  /* 0x0000000000047947 */ /* 0x000fec0003800000 */
.L_x_84:
[----:B------:R-:W-:-:S07]  /*0d70*/  IMAD R0, R13, 0x800000, R0 ;  /* 0x008000000d007824 */ /* 0x000fce00078e0200 */
.L_x_86:
[----:B------:R-:W-:Y:S05]  /*0d80*/  BSYNC.RECONVERGENT B2 ;  /* 0x0000000000027941 */ /* 0x000fea0003800200 */
.L_x_83:
[----:B------:R-:W-:Y:S05]  /*0d90*/  BRA `(.L_x_87) ;  /* 0x0000000000207947 */ /* 0x000fea0003800000 */
.L_x_82:
[----:B------:R-:W-:-:S04]  /*0da0*/  LOP3.LUT R0, R13, 0x80000000, R12, 0x48, !PT ;  /* 0x800000000d007812 */ /* 0x000fc800078e480c */
[----:B------:R-:W-:Y:S01]  /*0db0*/  LOP3.LUT R0, R0, 0x7f800000, RZ, 0xfc, !PT ;  /* 0x7f80000000007812 */ /* 0x000fe200078efcff */
[----:B------:R-:W-:Y:S06]  /*0dc0*/  BRA `(.L_x_87) ;  /* 0x0000000000147947 */ /* 0x000fec0003800000 */
.L_x_81:
[----:B------:R-:W-:Y:S01]  /*0dd0*/  LOP3.LUT R0, R13, 0x80000000, R12, 0x48, !PT ;  /* 0x800000000d007812 */ /* 0x000fe200078e480c */
[----:B------:R-:W-:Y:S06]  /*0de0*/  BRA `(.L_x_87) ;  /* 0x00000000000c7947 */ /* 0x000fec0003800000 */
.L_x_80:
[----:B------:R-:W0:Y:S01]  /*0df0*/  MUFU.RSQ R0, -QNAN ;  /* 0xffc0000000007908 */ /* 0x000e220000001400 */
[----:B------:R-:W-:Y:S05]  /*0e00*/  BRA `(.L_x_87) ;  /* 0x0000000000047947 */ /* 0x000fea0003800000 */
.L_x_79:
[----:B------:R-:W-:-:S07]  /*0e10*/  FADD.FTZ R0, R0, R3 ;  /* 0x0000000300007221 */ /* 0x000fce0000010000 */
.L_x_87:
[----:B------:R-:W-:Y:S05]  /*0e20*/  BSYNC.RECONVERGENT B1 ;  /* 0x0000000000017941 */ /* 0x000fea0003800200 */
.L_x_77:
[----:B------:R-:W-:Y:S02]  /*0e30*/  IMAD.MOV.U32 R10, RZ, RZ, R8 ;  /* 0x000000ffff0a7224 */ /* 0x000fe400078e0008 */
[----:B------:R-:W-:-:S04]  /*0e40*/  IMAD.MOV.U32 R11, RZ, RZ, 0x0 ;  /* 0x00000000ff0b7424 */ /* 0x000fc800078e00ff */
[----:B0-----:R-:W-:Y:S05]  /*0e50*/  RET.REL.NODEC R10 `(_Z13softmaxKernelPfii) ;  /* 0xfffffff00a687950 */ /* 0x001fea0003c3ffff */
.L_x_88:
        /* <DEDUP_REMOVED lines=10> */
.L_x_131:


//--------------------- .text._Z15layerNormKernelPKfPfS0_S0_ii --------------------------
	.section	.text._Z15layerNormKernelPKfPfS0_S0_ii,"ax",@progbits
	.align	128
        .global         _Z15layerNormKernelPKfPfS0_S0_ii
        .type           _Z15layerNormKernelPKfPfS0_S0_ii,@function
        .size           _Z15layerNormKernelPKfPfS0_S0_ii,(.L_x_132 - _Z15layerNormKernelPKfPfS0_S0_ii)
        .other          _Z15layerNormKernelPKfPfS0_S0_ii,@"STO_CUDA_ENTRY STV_DEFAULT"
_Z15layerNormKernelPKfPfS0_S0_ii:
.text._Z15layerNormKernelPKfPfS0_S0_ii:
        /* <DEDUP_REMOVED lines=9> */
[----:B------:R-:W-:Y:S01]  /*0090*/  IMAD.MOV.U32 R9, RZ, RZ, RZ ;  /* 0x000000ffff097224 */ /* 0x000fe200078e00ff */
[----:B0-----:R-:W-:-:S13]  /*00a0*/  ISETP.GE.AND P0, PT, R5, R13, PT ;  /* 0x0000000d0500720c */ /* 0x001fda0003f06270 */
[----:B-1----:R-:W-:Y:S05]  /*00b0*/  @P0 BRA `(.L_x_90) ;  /* 0x00000000002c0947 */ /* 0x002fea0003800000 */
[----:B------:R-:W0:Y:S01]  /*00c0*/  LDC R11, c[0x0][0x360] ;  /* 0x0000d800ff0b7b82 */ /* 0x000e220000000800 */
[----:B------:R-:W-:Y:S01]  /*00d0*/  IMAD.MOV.U32 R9, RZ, RZ, RZ ;  /* 0x000000ffff097224 */ /* 0x000fe200078e00ff */
[----:B------:R-:W-:-:S06]  /*00e0*/  MOV R0, R5 ;  /* 0x0000000500007202 */ /* 0x000fcc0000000f00 */
[----:B------:R-:W1:Y:S02]  /*00f0*/  LDC.64 R6, c[0x0][0x380] ;  /* 0x0000e000ff067b82 */ /* 0x000e640000000a00 */
.L_x_91:
[----:B------:R-:W-:-:S04]  /*0100*/  IMAD R3, R13, UR6, R0 ;  /* 0x000000060d037c24 */ /* 0x000fc8000f8e0200 */
[----:B-1----:R-:W-:-:S06]  /*0110*/  IMAD.WIDE R2, R3, 0x4, R6 ;  /* 0x0000000403027825 */ /* 0x002fcc00078e0206 */
[----:B------:R-:W2:Y:S01]  /*0120*/  LDG.E R2, desc[UR8][R2.64] ;  /* 0x0000000802027981 */ /* 0x000ea2000c1e1900 */
[----:B0-----:R-:W-:-:S05]  /*0130*/  IMAD.IADD R0, R11, 0x1, R0 ;  /* 0x000000010b007824 */ /* 0x001fca00078e0200 */
[----:B------:R-:W-:Y:S01]  /*0140*/  ISETP.GE.AND P0, PT, R0, R13, PT ;  /* 0x0000000d0000720c */ /* 0x000fe20003f06270 */
[----:B--2---:R-:W-:-:S12]  /*0150*/  FADD R9, R2, R9 ;  /* 0x0000000902097221 */ /* 0x004fd80000000000 */
[----:B------:R-:W-:Y:S05]  /*0160*/  @!P0 BRA `(.L_x_91) ;  /* 0xfffffffc00e48947 */ /* 0x000fea000383ffff */
.L_x_90:
[----:B------:R-:W-:Y:S05]  /*0170*/  BSYNC.RECONVERGENT B0 ;  /* 0x0000000000007941 */ /* 0x000fea0003800200 */
.L_x_89:
        /* <DEDUP_REMOVED lines=9> */
[----:B------:R-:W-:-:S07]  /*0210*/  IMAD.U32 R0, RZ, RZ, UR7 ;  /* 0x00000007ff007e24 */ /* 0x000fce000f8e00ff */
.L_x_93:
[----:B------:R-:W-:-:S04]  /*0220*/  SHF.R.U32.HI R6, RZ, 0x1, R0 ;  /* 0x00000001ff067819 */ /* 0x000fc80000011600 */
[----:B------:R-:W-:-:S13]  /*0230*/  ISETP.GE.U32.AND P0, PT, R5, R6, PT ;  /* 0x000000060500720c */ /* 0x000fda0003f06070 */
[----:B------:R-:W-:Y:S01]  /*0240*/  @!P0 LEA R3, R6, R2, 0x2 ;  /* 0x0000000206038211 */ /* 0x000fe200078e10ff */
[----:B------:R-:W-:Y:S05]  /*0250*/  @!P0 LDS R4, [R2] ;  /* 0x0000000002048984 */ /* 0x000fea0000000800 */
[----:B------:R-:W1:Y:S02]  /*0260*/  @!P0 LDS R3, [R3] ;  /* 0x0000000003038984 */ /* 0x000e640000000800 */
[----:B-1----:R-:W-:-:S05]  /*0270*/  @!P0 FADD R7, R3, R4 ;  /* 0x0000000403078221 */ /* 0x002fca0000000000 */
[----:B------:R1:W-:Y:S01]  /*0280*/  @!P0 STS [R2], R7 ;  /* 0x0000000702008388 */ /* 0x0003e20000000800 */
[----:B------:R-:W-:Y:S01]  /*0290*/  BAR.SYNC.DEFER_BLOCKING 0x0 ;  /* 0x0000000000007b1d */ /* 0x000fe20000010000 */
[----:B------:R-:W-:Y:S01]  /*02a0*/  ISETP.GT.U32.AND P0, PT, R0, 0x3, PT ;  /* 0x000000030000780c */ /* 0x000fe20003f04070 */
[----:B------:R-:W-:-:S12]  /*02b0*/  IMAD.MOV.U32 R0, RZ, RZ, R6 ;  /* 0x000000ffff007224 */ /* 0x000fd800078e0006 */
[----:B-1----:R-:W-:Y:S05]  /*02c0*/  @P0 BRA `(.L_x_93) ;  /* 0xfffffffc00d40947 */ /* 0x002fea000383ffff */
.L_x_92:
[----:B------:R-:W1:Y:S01]  /*02d0*/  S2UR UR5, SR_CgaCtaId ;  /* 0x00000000000579c3 */ /* 0x000e620000008800 */
[----:B------:R-:W-:Y:S02]  /*02e0*/  UMOV UR4, 0x400 ;  /* 0x0000040000047882 */ /* 0x000fe40000000000 */
[----:B-1----:R-:W-:Y:S01]  /*02f0*/  ULEA UR4, UR5, UR4, 0x18 ;  /* 0x0000000405047291 */ /* 0x002fe2000f8ec0ff */
[----:B------:R-:W1:Y:S08]  /*0300*/  LDCU UR5, c[0x0][0x3a4] ;  /* 0x00007480ff0577ac */ /* 0x000e700008000800 */
[----:B------:R-:W2:Y:S01]  /*0310*/  LDS R0, [UR4] ;  /* 0x00000004ff007984 */ /* 0x000ea20008000800 */
[----:B-1----:R-:W-:-:S02]  /*0320*/  I2FP.F32.S32 R3, UR5 ;  /* 0x0000000500037c45 */ /* 0x002fc40008201400 */
[----:B------:R-:W-:Y:S02]  /*0330*/  ISETP.GE.AND P2, PT, R5, UR5, PT ;  /* 0x0000000505007c0c */ /* 0x000fe4000bf46270 */
[----:B------:R-:W1:Y:S02]  /*0340*/  MUFU.RCP R4, R3 ;  /* 0x0000000300047308 */ /* 0x000e640000001000 */
[----:B-1----:R-:W-:-:S04]  /*0350*/  FFMA R7, -R3, R4, 1 ;  /* 0x3f80000003077423 */ /* 0x002fc80000000104 */
[----:B------:R-:W-:Y:S02]  /*0360*/  FFMA R7, R4, R7, R4 ;  /* 0x0000000704077223 */ /* 0x000fe40000000004 */
[----:B--2---:R-:W1:Y:S02]  /*0370*/  FCHK P0, R0, R3 ;  /* 0x0000000300007302 */ /* 0x004e640000000000 */
[----:B------:R-:W-:-:S04]  /*0380*/  FFMA R4, R0, R7, RZ ;  /* 0x0000000700047223 */ /* 0x000fc800000000ff */
[----:B------:R-:W-:-:S04]  /*0390*/  FFMA R6, -R3, R4, R0 ;  /* 0x0000000403067223 */ /* 0x000fc80000000100 */
[----:B------:R-:W-:Y:S01]  /*03a0*/  FFMA R4, R7, R6, R4 ;  /* 0x0000000607047223 */ /* 0x000fe20000000004 */
[----:B-1----:R-:W-:Y:S06]  /*03b0*/  @!P0 BRA `(.L_x_94) ;  /* 0x00000000000c8947 */ /* 0x002fec0003800000 */
[----:B------:R-:W-:-:S07]  /*03c0*/  MOV R6, 0x3e0 ;  /* 0x000003e000067802 */ /* 0x000fce0000000f00 */
[----:B0-----:R-:W-:Y:S05]  /*03d0*/  CALL.REL.NOINC `($__internal_2_$__cuda_sm3x_div_rn_noftz_f32_slowpath) ;  /* 0x00000008002c7944 */ /* 0x001fea0003c00000 */
[----:B------:R-:W-:-:S07]  /*03e0*/  IMAD.MOV.U32 R4, RZ, RZ, R0 ;  /* 0x000000ffff047224 */ /* 0x000fce00078e0000 */
.L_x_94:
[----:B------:R-:W-:Y:S01]  /*03f0*/  BAR.SYNC.DEFER_BLOCKING 0x0 ;  /* 0x0000000000007b1d */ /* 0x000fe20000010000 */
[----:B------:R-:W-:-:S05]  /*0400*/  HFMA2 R11, -RZ, RZ, 0, 0 ;  /* 0x00000000ff0b7431 */ /* 0x000fca00000001ff */
[----:B------:R-:W-:Y:S04]  /*0410*/  BSSY.RECONVERGENT B0, `(.L_x_95) ;  /* 0x000000e000007945 */ /* 0x000fe80003800200 */
[----:B------:R-:W-:Y:S05]  /*0420*/  @P2 BRA `(.L_x_96) ;  /* 0x0000000000302947 */ /* 0x000fea0003800000 */
[----:B------:R-:W1:Y:S01]  /*0430*/  LDC R13, c[0x0][0x3a4] ;  /* 0x0000e900ff0d7b82 */ /* 0x000e620000000800 */
[----:B------:R-:W-:Y:S01]  /*0440*/  IMAD.MOV.U32 R11, RZ, RZ, RZ ;  /* 0x000000ffff0b7224 */ /* 0x000fe200078e00ff */
[----:B------:R-:W-:-:S06]  /*0450*/  MOV R0, R5 ;  /* 0x0000000500007202 */ /* 0x000fcc0000000f00 */
[----:B0-----:R-:W0:Y:S02]  /*0460*/  LDC.64 R8, c[0x0][0x380] ;  /* 0x0000e000ff087b82 */ /* 0x001e240000000a00 */
.L_x_97:
[----:B-1----:R-:W-:-:S04]  /*0470*/  IMAD R7, R13, UR6, R0 ;  /* 0x000000060d077c24 */ /* 0x002fc8000f8e0200 */
[----:B0-----:R-:W-:-:S06]  /*0480*/  IMAD.WIDE R6, R7, 0x4, R8 ;  /* 0x0000000407067825 */ /* 0x001fcc00078e0208 */
[----:B------:R-:W2:Y:S01]  /*0490*/  LDG.E R7, desc[UR8][R6.64] ;  /* 0x0000000806077981 */ /* 0x000ea2000c1e1900 */
[----:B------:R-:W-:-:S05]  /*04a0*/  VIADD R0, R0, UR7 ;  /* 0x0000000700007c36 */ /* 0x000fca0008000000 */
[----:B------:R-:W-:Y:S01]  /*04b0*/  ISETP.GE.AND P0, PT, R0, R13, PT ;  /* 0x0000000d0000720c */ /* 0x000fe20003f06270 */
[----:B--2---:R-:W-:-:S04]  /*04c0*/  FADD R10, R7, -R4 ;  /* 0x80000004070a7221 */ /* 0x004fc80000000000 */
[----:B------:R-:W-:-:S08]  /*04d0*/  FFMA R11, R10, R10, R11 ;  /* 0x0000000a0a0b7223 */ /* 0x000fd0000000000b */
[----:B------:R-:W-:Y:S05]  /*04e0*/  @!P0 BRA `(.L_x_97) ;  /* 0xfffffffc00e08947 */ /* 0x000fea000383ffff */
.L_x_96:
[----:B------:R-:W-:Y:S05]  /*04f0*/  BSYNC.RECONVERGENT B0 ;  /* 0x0000000000007941 */ /* 0x000fea0003800200 */
.L_x_95:
[----:B------:R1:W-:Y:S01]  /*0500*/  STS [R2], R11 ;  /* 0x0000000b02007388 */ /* 0x0003e20000000800 */
[----:B------:R-:W-:Y:S01]  /*0510*/  UISETP.GE.U32.AND UP0, UPT, UR7, 0x2, UPT ;  /* 0x000000020700788c */ /* 0x000fe2000bf06070 */
[----:B------:R-:W-:Y:S08]  /*0520*/  BAR.SYNC.DEFER_BLOCKING 0x0 ;  /* 0x0000000000007b1d */ /* 0x000ff00000010000 */
[----:B-1----:R-:W-:Y:S05]  /*0530*/  BRA.U !UP0, `(.L_x_98) ;  /* 0x0000000108307547 */ /* 0x002fea000b800000 */
[----:B------:R-:W-:-:S07]  /*0540*/  MOV R0, UR7 ;  /* 0x0000000700007c02 */ /* 0x000fce0008000f00 */
.L_x_99:
[----:B------:R-:W-:-:S04]  /*0550*/  SHF.R.U32.HI R8, RZ, 0x1, R0 ;  /* 0x00000001ff087819 */ /* 0x000fc80000011600 */
[----:B------:R-:W-:-:S13]  /*0560*/  ISETP.GE.U32.AND P0, PT, R5, R8, PT ;  /* 0x000000080500720c */ /* 0x000fda0003f06070 */
[----:B------:R-:W-:Y:S01]  /*0570*/  @!P0 IMAD R6, R8, 0x4, R2 ;  /* 0x0000000408068824 */ /* 0x000fe200078e0202 */
[----:B------:R-:W-:Y:S05]  /*0580*/  @!P0 LDS R7, [R2] ;  /* 0x0000000002078984 */ /* 0x000fea0000000800 */
[----:B------:R-:W1:Y:S02]  /*0590*/  @!P0 LDS R6, [R6] ;  /* 0x0000000006068984 */ /* 0x000e640000000800 */
[----:B-1----:R-:W-:-:S05]  /*05a0*/  @!P0 FADD R7, R6, R7 ;  /* 0x0000000706078221 */ /* 0x002fca0000000000 */
[----:B------:R1:W-:Y:S01]  /*05b0*/  @!P0 STS [R2], R7 ;  /* 0x0000000702008388 */ /* 0x0003e20000000800 */
[----:B------:R-:W-:Y:S01]  /*05c0*/  BAR.SYNC.DEFER_BLOCKING 0x0 ;  /* 0x0000000000007b1d */ /* 0x000fe20000010000 */
[----:B------:R-:W-:Y:S02]  /*05d0*/  ISETP.GT.U32.AND P0, PT, R0, 0x3, PT ;  /* 0x000000030000780c */ /* 0x000fe40003f04070 */
[----:B------:R-:W-:-:S11]  /*05e0*/  MOV R0, R8 ;  /* 0x0000000800007202 */ /* 0x000fd60000000f00 */
[----:B-1----:R-:W-:Y:S05]  /*05f0*/  @P0 BRA `(.L_x_99) ;  /* 0xfffffffc00d40947 */ /* 0x002fea000383ffff */
.L_x_98:
[----:B------:R-:W1:Y:S01]  /*0600*/  S2UR UR5, SR_CgaCtaId ;  /* 0x00000000000579c3 */ /* 0x000e620000008800 */
[----:B------:R-:W-:Y:S01]  /*0610*/  UMOV UR4, 0x400 ;  /* 0x0000040000047882 */ /* 0x000fe20000000000 */
[----:B------:R-:W2:Y:S02]  /*0620*/  MUFU.RCP R0, R3 ;  /* 0x0000000300007308 */ /* 0x000ea40000001000 */
[----:B--2---:R-:W-:-:S04]  /*0630*/  FFMA R7, -R3, R0, 1 ;  /* 0x3f80000003077423 */ /* 0x004fc80000000100 */
[----:B------:R-:W-:Y:S01]  /*0640*/  FFMA R0, R0, R7, R0 ;  /* 0x0000000700007223 */ /* 0x000fe20000000000 */
[----:B-1----:R-:W-:-:S09]  /*0650*/  ULEA UR4, UR5, UR4, 0x18 ;  /* 0x0000000405047291 */ /* 0x002fd2000f8ec0ff */
[----:B0-----:R-:W0:Y:S02]  /*0660*/  LDS R2, [UR4] ;  /* 0x00000004ff027984 */ /* 0x001e240008000800 */
[----:B------:R-:W1:Y:S02]  /*0670*/  LDCU UR4, c[0x0][0x3a4] ;  /* 0x00007480ff0477ac */ /* 0x000e640008000800 */
[----:B-1----:R-:W-:Y:S01]  /*0680*/  ISETP.GE.AND P2, PT, R5, UR4, PT ;  /* 0x0000000405007c0c */ /* 0x002fe2000bf46270 */
[----:B0-----:R-:W0:Y:S01]  /*0690*/  FCHK P0, R2, R3 ;  /* 0x0000000302007302 */ /* 0x001e220000000000 */
[----:B------:R-:W-:-:S04]  /*06a0*/  FFMA R7, R0, R2, RZ ;  /* 0x0000000200077223 */ /* 0x000fc800000000ff */
[----:B------:R-:W-:-:S04]  /*06b0*/  FFMA R6, -R3, R7, R2 ;  /* 0x0000000703067223 */ /* 0x000fc80000000102 */
[----:B------:R-:W-:Y:S01]  /*06c0*/  FFMA R0, R0, R6, R7 ;  /* 0x0000000600007223 */ /* 0x000fe20000000007 */
[----:B0-----:R-:W-:Y:S06]  /*06d0*/  @!P0 BRA `(.L_x_100) ;  /* 0x00000000000c8947 */ /* 0x001fec0003800000 */
[----:B------:R-:W-:Y:S01]  /*06e0*/  IMAD.MOV.U32 R0, RZ, RZ, R2 ;  /* 0x000000ffff007224 */ /* 0x000fe200078e0002 */
[----:B------:R-:W-:-:S07]  /*06f0*/  MOV R6, 0x710 ;  /* 0x0000071000067802 */ /* 0x000fce0000000f00 */
[----:B------:R-:W-:Y:S05]  /*0700*/  CALL.REL.NOINC `($__internal_2_$__cuda_sm3x_div_rn_noftz_f32_slowpath) ;  /* 0x0000000400607944 */ /* 0x000fea0003c00000 */
.L_x_100:
[----:B------:R-:W-:-:S05]  /*0710*/  FADD R2, R0, 9.9999997473787516356e-06 ;  /* 0x3727c5ac00027421 */ /* 0x000fca0000000000 */
[----:B------:R-:W-:Y:S01]  /*0720*/  FSETP.GEU.AND P0, PT, |R2|, 1.175494350822287508e-38, PT ;  /* 0x008000000200780b */ /* 0x000fe20003f0e200 */
[----:B------:R-:W-:-:S12]  /*0730*/  @P2 EXIT ;  /* 0x000000000000294d */ /* 0x000fd80003800000 */
[----:B------:R-:W0:Y:S01]  /*0740*/  LDCU.64 UR4, c[0x0][0x390] ;  /* 0x00007200ff0477ac */ /* 0x000e220008000a00 */
[----:B------:R-:W-:-:S04]  /*0750*/  @!P0 FMUL R2, R2, 16777216 ;  /* 0x4b80000002028820 */ /* 0x000fc80000400000 */
[----:B------:R-:W1:Y:S01]  /*0760*/  MUFU.RSQ R0, R2 ;  /* 0x0000000200007308 */ /* 0x000e620000001400 */
[----:B0-----:R-:W-:-:S04]  /*0770*/  UISETP.NE.U32.AND UP0, UPT, UR4, URZ, UPT ;  /* 0x000000ff0400728c */ /* 0x001fc8000bf05070 */
[----:B------:R-:W-:Y:S01]  /*0780*/  UISETP.NE.AND.EX UP0, UPT, UR5, URZ, UPT, UP0 ;  /* 0x000000ff0500728c */ /* 0x000fe2000bf05300 */
[----:B-1----:R-:W-:-:S08]  /*0790*/  @!P0 FMUL R0, R0, 4096 ;  /* 0x4580000000008820 */ /* 0x002fd00000400000 */
[----:B------:R-:W-:Y:S05]  /*07a0*/  BRA.U UP0, `(.L_x_101) ;  /* 0x00000001008c7547 */ /* 0x000fea000b800000 */
[----:B------:R-:W0:Y:S01]  /*07b0*/  LDCU.64 UR4, c[0x0][0x398] ;  /* 0x00007300ff0477ac */ /* 0x000e220008000a00 */
[----:B------:R-:W1:Y:S08]  /*07c0*/  LDC R14, c[0x0][0x3a4] ;  /* 0x0000e900ff0e7b82 */ /* 0x000e700000000800 */
[----:B------:R-:W2:Y:S08]  /*07d0*/  LDC R16, c[0x0][0x3a4] ;  /* 0x0000e900ff107b82 */ /* 0x000eb00000000800 */
[----:B------:R-:W3:Y:S01]  /*07e0*/  LDC.64 R6, c[0x0][0x380] ;  /* 0x0000e000ff067b82 */ /* 0x000ee20000000a00 */
[----:B0-----:R-:W-:-:S04]  /*07f0*/  UISETP.NE.U32.AND UP0, UPT, UR4, URZ, UPT ;  /* 0x000000ff0400728c */ /* 0x001fc8000bf05070 */
[----:B------:R-:W-:-:S03]  /*0800*/  UISETP.NE.AND.EX UP0, UPT, UR5, URZ, UPT, UP0 ;  /* 0x000000ff0500728c */ /* 0x000fc6000bf05300 */
[----:B------:R-:W0:Y:S08]  /*0810*/  LDC.64 R8, c[0x0][0x388] ;  /* 0x0000e200ff087b82 */ /* 0x000e300000000a00 */
[----:B------:R-:W4:Y:S08]  /*0820*/  LDC.64 R10, c[0x0][0x380] ;  /* 0x0000e000ff0a7b82 */ /* 0x000f300000000a00 */
[----:B------:R-:W0:Y:S08]  /*0830*/  LDC.64 R12, c[0x0][0x388] ;  /* 0x0000e200ff0c7b82 */ /* 0x000e300000000a00 */
[----:B------:R-:W0:Y:S01]  /*0840*/  LDC.64 R2, c[0x0][0x398] ;  /* 0x0000e600ff027b82 */ /* 0x000e220000000a00 */
[----:B-1----:R-:W-:Y:S05]  /*0850*/  BRA.U !UP0, `(.L_x_102) ;  /* 0x0000000108347547 */ /* 0x002fea000b800000 */
.L_x_103:
[----:B-12---:R-:W-:Y:S02]  /*0860*/  IMAD R15, R16, UR6, R5 ;  /* 0x00000006100f7c24 */ /* 0x006fe4000f8e0205 */
[----:B0-----:R-:W-:-:S04]  /*0870*/  IMAD.WIDE R12, R5, 0x4, R2 ;  /* 0x00000004050c7825 */ /* 0x001fc800078e0202 */
[C---:B---34-:R-:W-:Y:S02]  /*0880*/  IMAD.WIDE R10, R15.reuse, 0x4, R6 ;  /* 0x000000040f0a7825 */ /* 0x058fe400078e0206 */
[----:B------:R-:W2:Y:S04]  /*0890*/  LDG.E R13, desc[UR8][R12.64] ;  /* 0x000000080c0d7981 */ /* 0x000ea8000c1e1900 */
[----:B------:R-:W3:Y:S01]  /*08a0*/  LDG.E R11, desc[UR8][R10.64] ;  /* 0x000000080a0b7981 */ /* 0x000ee2000c1e1900 */
[----:B------:R-:W-:Y:S01]  /*08b0*/  IMAD.WIDE R14, R15, 0x4, R8 ;  /* 0x000000040f0e7825 */ /* 0x000fe200078e0208 */
[----:B------:R-:W-:-:S04]  /*08c0*/  IADD3 R5, PT, PT, R5, UR7, RZ ;  /* 0x0000000705057c10 */ /* 0x000fc8000fffe0ff */
[----:B------:R-:W-:Y:S01]  /*08d0*/  ISETP.GE.AND P0, PT, R5, R16, PT ;  /* 0x000000100500720c */ /* 0x000fe20003f06270 */
[----:B---3--:R-:W-:-:S04]  /*08e0*/  FADD R17, R11, -R4 ;  /* 0x800000040b117221 */ /* 0x008fc80000000000 */
[----:B--2---:R-:W-:-:S05]  /*08f0*/  FFMA R17, R0, R17, R13 ;  /* 0x0000001100117223 */ /* 0x004fca000000000d */
[----:B------:R1:W-:Y:S03]  /*0900*/  STG.E desc[UR8][R14.64], R17 ;  /* 0x000000110e007986 */ /* 0x0003e6000c101908 */
[----:B------:R-:W-:Y:S05]  /*0910*/  @!P0 BRA `(.L_x_103) ;  /* 0xfffffffc00d08947 */ /* 0x000fea000383ffff */
[----:B------:R-:W-:Y:S05]  /*0920*/  EXIT ;  /* 0x000000000000794d */ /* 0x000fea0003800000 */
.L_x_102:
[----:B-1-3--:R-:W-:-:S04]  /*0930*/  IMAD R7, R14, UR6, R5 ;  /* 0x000000060e077c24 */ /* 0x00afc8000f8e0205 */
[----:B0---4-:R-:W-:-:S06]  /*0940*/  IMAD.WIDE R2, R7, 0x4, R10 ;  /* 0x0000000407027825 */ /* 0x011fcc00078e020a */
[----:B------:R-:W3:Y:S01]  /*0950*/  LDG.E R3, desc[UR8][R2.64] ;  /* 0x0000000802037981 */ /* 0x000ee2000c1e1900 */
[----:B------:R-:W-:-:S04]  /*0960*/  IMAD.WIDE R6, R7, 0x4, R12 ;  /* 0x0000000407067825 */ /* 0x000fc800078e020c */
[----:B------:R-:W-:-:S05]  /*0970*/  VIADD R5, R5, UR7 ;  /* 0x0000000705057c36 */ /* 0x000fca0008000000 */
[----:B------:R-:W-:Y:S01]  /*0980*/  ISETP.GE.AND P0, PT, R5, R14, PT ;  /* 0x0000000e0500720c */ /* 0x000fe20003f06270 */
[----:B---3--:R-:W-:-:S04]  /*0990*/  FADD R9, R3, -R4 ;  /* 0x8000000403097221 */ /* 0x008fc80000000000 */
[----:B------:R-:W-:-:S05]  /*09a0*/  FFMA R9, R0, R9, RZ ;  /* 0x0000000900097223 */ /* 0x000fca00000000ff */
[----:B------:R1:W-:Y:S03]  /*09b0*/  STG.E desc[UR8][R6.64], R9 ;  /* 0x0000000906007986 */ /* 0x0003e6000c101908 */
[----:B------:R-:W-:Y:S05]  /*09c0*/  @!P0 BRA `(.L_x_102) ;  /* 0xfffffffc00d88947 */ /* 0x000fea000383ffff */
[----:B------:R-:W-:Y:S05]  /*09d0*/  EXIT ;  /* 0x000000000000794d */ /* 0x000fea0003800000 */
.L_x_101:
        /* <DEDUP_REMOVED lines=9> */
[----:B------:R-:W0:Y:S08]  /*0a70*/  LDC.64 R12, c[0x0][0x390] ;  /* 0x0000e400ff0c7b82 */ /* 0x000e300000000a00 */
[----:B------:R-:W0:Y:S08]  /*0a80*/  LDC.64 R10, c[0x0][0x390] ;  /* 0x0000e400ff0a7b82 */ /* 0x000e300000000a00 */
[----:B------:R-:W0:Y:S01]  /*0a90*/  LDC.64 R2, c[0x0][0x398] ;  /* 0x0000e600ff027b82 */ /* 0x000e220000000a00 */
[----:B-123--:R-:W-:Y:S05]  /*0aa0*/  BRA.U !UP0, `(.L_x_104) ;  /* 0x0000000108407547 */ /* 0x00efea000b800000 */
.L_x_105:
[----:B------:R-:W-:-:S04]  /*0ab0*/  IMAD R23, R20, UR6, R5 ;  /* 0x0000000614177c24 */ /* 0x000fc8000f8e0205 */
[----:B----4-:R-:W-:-:S04]  /*0ac0*/  IMAD.WIDE R14, R23, 0x4, R6 ;  /* 0x00000004170e7825 */ /* 0x010fc800078e0206 */
[C---:B0-----:R-:W-:Y:S02]  /*0ad0*/  IMAD.WIDE R12, R5.reuse, 0x4, R10 ;  /* 0x00000004050c7825 */ /* 0x041fe400078e020a */
[----:B------:R-:W2:Y:S02]  /*0ae0*/  LDG.E R15, desc[UR8][R14.64] ;  /* 0x000000080e0f7981 */ /* 0x000ea4000c1e1900 */
[C---:B------:R-:W-:Y:S02]  /*0af0*/  IMAD.WIDE R16, R5.reuse, 0x4, R2 ;  /* 0x0000000405107825 */ /* 0x040fe400078e0202 */
[----:B------:R-:W3:Y:S04]  /*0b00*/  LDG.E R12, desc[UR8][R12.64] ;  /* 0x000000080c0c7981 */ /* 0x000ee8000c1e1900 */
[----:B------:R-:W3:Y:S01]  /*0b10*/  LDG.E R16, desc[UR8][R16.64] ;  /* 0x0000000810107981 */ /* 0x000ee2000c1e1900 */
[----:B------:R-:W-:-:S04]  /*0b20*/  IADD3 R5, PT, PT, R5, UR7, RZ ;  /* 0x0000000705057c10 */ /* 0x000fc8000fffe0ff */
[----:B------:R-:W-:Y:S01]  /*0b30*/  ISETP.GE.AND P0, PT, R5, R20, PT ;  /* 0x000000140500720c */ /* 0x000fe20003f06270 */
[----:B-12---:R-:W-:-:S04]  /*0b40*/  FADD R19, R15, -R4 ;  /* 0x800000040f137221 */ /* 0x006fc80000000000 */
[----:B------:R-:W-:Y:S01]  /*0b50*/  FMUL R21, R0, R19 ;  /* 0x0000001300157220 */ /* 0x000fe20000400000 */
[----:B------:R-:W-:-:S04]  /*0b60*/  IMAD.WIDE R18, R23, 0x4, R8 ;  /* 0x0000000417127825 */ /* 0x000fc800078e0208 */
[----:B---3--:R-:W-:-:S05]  /*0b70*/  FFMA R21, R21, R12, R16 ;  /* 0x0000000c15157223 */ /* 0x008fca0000000010 */
[----:B------:R1:W-:Y:S01]  /*0b80*/  STG.E desc[UR8][R18.64], R21 ;  /* 0x0000001512007986 */ /* 0x0003e2000c101908 */
[----:B------:R-:W-:Y:S05]  /*0b90*/  @!P0 BRA `(.L_x_105) ;  /* 0xfffffffc00c48947 */ /* 0x000fea000383ffff */
[----:B------:R-:W-:Y:S05]  /*0ba0*/  EXIT ;  /* 0x000000000000794d */ /* 0x000fea0003800000 */
.L_x_104:
[----:B01----:R-:W-:-:S04]  /*0bb0*/  IMAD R11, R18, UR6, R5 ;  /* 0x00000006120b7c24 */ /* 0x003fc8000f8e0205 */
[----:B----4-:R-:W-:-:S04]  /*0bc0*/  IMAD.WIDE R6, R11, 0x4, R14 ;  /* 0x000000040b067825 */ /* 0x010fc800078e020e */
[----:B------:R-:W-:Y:S02]  /*0bd0*/  IMAD.WIDE R8, R5, 0x4, R12 ;  /* 0x0000000405087825 */ /* 0x000fe400078e020c */
[----:B------:R-:W2:Y:S04]  /*0be0*/  LDG.E R7, desc[UR8][R6.64] ;  /* 0x0000000806077981 */ /* 0x000ea8000c1e1900 */
[----:B------:R-:W3:Y:S01]  /*0bf0*/  LDG.E R9, desc[UR8][R8.64] ;  /* 0x0000000808097981 */ /* 0x000ee2000c1e1900 */
[----:B------:R-:W-:-:S04]  /*0c00*/  IMAD.WIDE R10, R11, 0x4, R16 ;  /* 0x000000040b0a7825 */ /* 0x000fc800078e0210 */
[----:B------:R-:W-:-:S05]  /*0c10*/  VIADD R5, R5, UR7 ;  /* 0x0000000705057c36 */ /* 0x000fca0008000000 */
[----:B------:R-:W-:Y:S01]  /*0c20*/  ISETP.GE.AND P0, PT, R5, R18, PT ;  /* 0x000000120500720c */ /* 0x000fe20003f06270 */
[----:B--2---:R-:W-:-:S04]  /*0c30*/  FADD R3, R7, -R4 ;  /* 0x8000000407037221 */ /* 0x004fc80000000000 */
[----:B------:R-:W-:-:S04]  /*0c40*/  FMUL R2, R0, R3 ;  /* 0x0000000300027220 */ /* 0x000fc80000400000 */
[----:B---3--:R-:W-:-:S05]  /*0c50*/  FFMA R3, R2, R9, RZ ;  /* 0x0000000902037223 */ /* 0x008fca00000000ff */
[----:B------:R1:W-:Y:S01]  /*0c60*/  STG.E desc[UR8][R10.64], R3 ;  /* 0x000000030a007986 */ /* 0x0003e2000c101908 */
[----:B------:R-:W-:Y:S05]  /*0c70*/  @!P0 BRA `(.L_x_104) ;  /* 0xfffffffc00cc8947 */ /* 0x000fea000383ffff */
[----:B------:R-:W-:Y:S05]  /*0c80*/  EXIT ;  /* 0x000000000000794d */ /* 0x000fea0003800000 */
        .weak           $__internal_2_$__cuda_sm3x_div_rn_noftz_f32_slowpath
        .type           $__internal_2_$__cuda_sm3x_div_rn_noftz_f32_slowpath,@function
        .size           $__internal_2_$__cuda_sm3x_div_rn_noftz_f32_slowpath,(.L_x_132 - $__internal_2_$__cuda_sm3x_div_rn_noftz_f32_slowpath)
$__internal_2_$__cuda_sm3x_div_rn_noftz_f32_slowpath:
[----:B------:R-:W-:Y:S02]  /*0c90*/  SHF.R.U32.HI R8, RZ, 0x17, R3 ;  /* 0x00000017ff087819 */ /* 0x000fe40000011603 */
[----:B------:R-:W-:Y:S02]  /*0ca0*/  SHF.R.U32.HI R7, RZ, 0x17, R0 ;  /* 0x00000017ff077819 */ /* 0x000fe40000011600 */
[----:B------:R-:W-:Y:S02]  /*0cb0*/  LOP3.LUT R14, R8, 0xff, RZ, 0xc0, !PT ;  /* 0x000000ff080e7812 */ /* 0x000fe400078ec0ff */
[----:B------:R-:W-:Y:S02]  /*0cc0*/  LOP3.LUT R12, R7, 0xff, RZ, 0xc0, !PT ;  /* 0x000000ff070c7812 */ /* 0x000fe400078ec0ff */
[----:B------:R-:W-:Y:S02]  /*0cd0*/  IADD3 R10, PT, PT, R14, -0x1, RZ ;  /* 0xffffffff0e0a7810 */ /* 0x000fe40007ffe0ff */
[----:B------:R-:W-:Y:S01]  /*0ce0*/  MOV R7, R3 ;  /* 0x0000000300077202 */ /* 0x000fe20000000f00 */
[----:B------:R-:W-:Y:S01]  /*0cf0*/  VIADD R9, R12, 0xffffffff ;  /* 0xffffffff0c097836 */ /* 0x000fe20000000000 */
        /* <DEDUP_REMOVED lines=22> */
[----:B------:R-:W-:Y:S01]  /*0e60*/  @P0 MOV R8, RZ ;  /* 0x000000ff00080202 */ /* 0x000fe20000000f00 */
[----:B------:R-:W-:Y:S02]  /*0e70*/  @!P0 IMAD.MOV.U32 R8, RZ, RZ, -0x40 ;  /* 0xffffffc0ff088424 */ /* 0x000fe400078e00ff */
[----:B------:R-:W-:Y:S01]  /*0e80*/  @!P0 FFMA R0, R0, 1.84467440737095516160e+19, RZ ;  /* 0x5f80000000008823 */ /* 0x000fe200000000ff */
[----:B------:R-:W-:Y:S02]  /*0e90*/  @!P1 FFMA R7, R3, 1.84467440737095516160e+19, RZ ;  /* 0x5f80000003079823 */ /* 0x000fe400000000ff */
[----:B------:R-:W-:-:S07]  /*0ea0*/  @!P1 IADD3 R8, PT, PT, R8, 0x40, RZ ;  /* 0x0000004008089810 */ /* 0x000fce0007ffe0ff */
.L_x_106:
[----:B------:R-:W-:-:S05]  /*0eb0*/  LEA R10, R14, 0xc0800000, 0x17 ;  /* 0xc08000000e0a7811 */ /* 0x000fca00078eb8ff */
[----:B------:R-:W-:Y:S01]  /*0ec0*/  IMAD.IADD R10, R7, 0x1, -R10 ;  /* 0x00000001070a7824 */ /* 0x000fe200078e0a0a */
[----:B------:R-:W-:-:S03]  /*0ed0*/  IADD3 R7, PT, PT, R12, -0x7f, RZ ;  /* 0xffffff810c077810 */ /* 0x000fc60007ffe0ff */
[----:B------:R-:W0:Y:S01]  /*0ee0*/  MUFU.RCP R9, R10 ;  /* 0x0000000a00097308 */ /* 0x000e220000001000 */
[----:B------:R-:W-:Y:S01]  /*0ef0*/  FADD.FTZ R11, -R10, -RZ ;  /* 0x800000ff0a0b7221 */ /* 0x000fe20000010100 */
[----:B------:R-:W-:-:S03]  /*0f00*/  IMAD R0, R7, -0x800000, R0 ;  /* 0xff80000007007824 */ /* 0x000fc600078e0200 */
[----:B0-----:R-:W-:-:S04]  /*0f10*/  FFMA R12, R9, R11, 1 ;  /* 0x3f800000090c7423 */ /* 0x001fc8000000000b */
[----:B------:R-:W-:-:S04]  /*0f20*/  FFMA R16, R9, R12, R9 ;  /* 0x0000000c09107223 */ /* 0x000fc80000000009 */
[----:B------:R-:W-:-:S04]  /*0f30*/  FFMA R9, R0, R16, RZ ;  /* 0x0000001000097223 */ /* 0x000fc800000000ff */
[----:B------:R-:W-:-:S04]  /*0f40*/  FFMA R12, R11, R9, R0 ;  /* 0x000000090b0c7223 */ /* 0x000fc80000000000 */
[----:B------:R-:W-:Y:S01]  /*0f50*/  FFMA R13, R16, R12, R9 ;  /* 0x0000000c100d7223 */ /* 0x000fe20000000009 */
[----:B------:R-:W-:-:S03]  /*0f60*/  IADD3 R9, PT, PT, R7, 0x7f, -R14 ;  /* 0x0000007f07097810 */ /* 0x000fc60007ffe80e */
[----:B------:R-:W-:Y:S02]  /*0f70*/  FFMA R12, R11, R13, R0 ;  /* 0x0000000d0b0c7223 */ /* 0x000fe40000000000 */
[----:B------:R-:W-:Y:S02]  /*0f80*/  IMAD.IADD R9, R9, 0x1, R8 ;  /* 0x0000000109097824 */ /* 0x000fe400078e0208 */
[----:B------:R-:W-:-:S05]  /*0f90*/  FFMA R0, R16, R12, R13 ;  /* 0x0000000c10007223 */ /* 0x000fca000000000d */
[----:B------:R-:W-:-:S04]  /*0fa0*/  SHF.R.U32.HI R7, RZ, 0x17, R0 ;  /* 0x00000017ff077819 */ /* 0x000fc80000011600 */
[----:B------:R-:W-:-:S04]  /*0fb0*/  LOP3.LUT R7, R7, 0xff, RZ, 0xc0, !PT ;  /* 0x000000ff07077812 */ /* 0x000fc800078ec0ff */
[----:B------:R-:W-:-:S05]  /*0fc0*/  IADD3 R11, PT, PT, R7, R9, RZ ;  /* 0x00000009070b7210 */ /* 0x000fca0007ffe0ff */
        /* <DEDUP_REMOVED lines=16> */
[----:B------:R-:W-:Y:S01]  /*10d0*/  ISETP.NE.AND P1, PT, R11, RZ, PT ;  /* 0x000000ff0b00720c */ /* 0x000fe20003f25270 */
[----:B------:R-:W-:Y:S01]  /*10e0*/  IMAD.MOV R11, RZ, RZ, -R11 ;  /* 0x000000ffff0b7224 */ /* 0x000fe200078e0a0b */
[----:B------:R-:W-:Y:S02]  /*10f0*/  LOP3.LUT R9, R9, 0x800000, RZ, 0xfc, !PT ;  /* 0x0080000009097812 */ /* 0x000fe400078efcff */
[----:B------:R-:W-:-:S02]  /*1100*/  FSETP.NEU.FTZ.AND P0, PT, R7, R8, PT ;  /* 0x000000080700720b */ /* 0x000fc40003f1d000 */
[----:B------:R-:W-:Y:S02]  /*1110*/  SHF.L.U32 R10, R9, R10, RZ ;  /* 0x0000000a090a7219 */ /* 0x000fe400000006ff */
[----:B------:R-:W-:Y:S02]  /*1120*/  SEL R8, R11, RZ, P3 ;  /* 0x000000ff0b087207 */ /* 0x000fe40001800000 */
[----:B------:R-:W-:Y:S02]  /*1130*/  ISETP.NE.AND P1, PT, R10, RZ, P1 ;  /* 0x000000ff0a00720c */ /* 0x000fe40000f25270 */
[----:B------:R-:W-:Y:S02]  /*1140*/  SHF.R.U32.HI R8, RZ, R8, R9 ;  /* 0x00000008ff087219 */ /* 0x000fe40000011609 */
[----:B------:R-:W-:Y:S02]  /*1150*/  PLOP3.LUT P0, PT, P0, P1, PT, 0xf8, 0x8f ;  /* 0x00000000008f781c */ /* 0x000fe40000703f70 */
[----:B------:R-:W-:-:S02]  /*1160*/  SHF.R.U32.HI R10, RZ, 0x1, R8 ;  /* 0x00000001ff0a7819 */ /* 0x000fc40000011608 */
[----:B------:R-:W-:-:S04]  /*1170*/  SEL R7, RZ, 0x1, !P0 ;  /* 0x00000001ff077807 */ /* 0x000fc80004000000 */
[----:B------:R-:W-:-:S04]  /*1180*/  LOP3.LUT R7, R7, 0x1, R10, 0xf8, !PT ;  /* 0x0000000107077812 */ /* 0x000fc800078ef80a */
[----:B------:R-:W-:-:S04]  /*1190*/  LOP3.LUT R7, R7, R8, RZ, 0xc0, !PT ;  /* 0x0000000807077212 */ /* 0x000fc800078ec0ff */
[----:B------:R-:W-:-:S04]  /*11a0*/  IADD3 R7, PT, PT, R10, R7, RZ ;  /* 0x000000070a077210 */ /* 0x000fc80007ffe0ff */
[----:B------:R-:W-:Y:S01]  /*11b0*/  LOP3.LUT R0, R7, R0, RZ, 0xfc, !PT ;  /* 0x0000000007007212 */ /* 0x000fe200078efcff */
[----:B------:R-:W-:Y:S06]  /*11c0*/  BRA `(.L_x_113) ;  /* 0x0000000000347947 */ /* 0x000fec0003800000 */
.L_x_112:
[----:B------:R-:W-:-:S04]  /*11d0*/  LOP3.LUT R0, R0, 0x80000000, RZ, 0xc0, !PT ;  /* 0x8000000000007812 */ /* 0x000fc800078ec0ff */
[----:B------:R-:W-:Y:S01]  /*11e0*/  LOP3.LUT R0, R0, 0x7f800000, RZ, 0xfc, !PT ;  /* 0x7f80000000007812 */ /* 0x000fe200078efcff */
[----:B------:R-:W-:Y:S06]  /*11f0*/  BRA `(.L_x_113) ;  /* 0x0000000000287947 */ /* 0x000fec0003800000 */
.L_x_111:
[----:B------:R-:W-:Y:S01]  /*1200*/  IMAD R0, R9, 0x800000, R0 ;  /* 0x0080000009007824 */ /* 0x000fe200078e0200 */
[----:B------:R-:W-:Y:S06]  /*1210*/  BRA `(.L_x_113) ;  /* 0x0000000000207947 */ /* 0x000fec0003800000 */
.L_x_110:
[----:B------:R-:W-:-:S04]  /*1220*/  LOP3.LUT R0, R7, 0x80000000, R0, 0x48, !PT ;  /* 0x8000000007007812 */ /* 0x000fc800078e4800 */
[----:B------:R-:W-:Y:S01]  /*1230*/  LOP3.LUT R0, R0, 0x7f800000, RZ, 0xfc, !PT ;  /* 0x7f80000000007812 */ /* 0x000fe200078efcff */
[----:B------:R-:W-:Y:S06]  /*1240*/  BRA `(.L_x_113) ;  /* 0x0000000000147947 */ /* 0x000fec0003800000 */
.L_x_109:
[----:B------:R-:W-:Y:S01]  /*1250*/  LOP3.LUT R0, R7, 0x80000000, R0, 0x48, !PT ;  /* 0x8000000007007812 */ /* 0x000fe200078e4800 */
[----:B------:R-:W-:Y:S06]  /*1260*/  BRA `(.L_x_113) ;  /* 0x00000000000c7947 */ /* 0x000fec0003800000 */
.L_x_108:
[----:B------:R-:W0:Y:S01]  /*1270*/  MUFU.RSQ R0, -QNAN ;  /* 0xffc0000000007908 */ /* 0x000e220000001400 */
[----:B------:R-:W-:Y:S05]  /*1280*/  BRA `(.L_x_113) ;  /* 0x0000000000047947 */ /* 0x000fea0003800000 */
.L_x_107:
[----:B------:R-:W-:-:S07]  /*1290*/  FADD.FTZ R0, R0, R3 ;  /* 0x0000000300007221 */ /* 0x000fce0000010000 */
.L_x_113:
[----:B------:R-:W-:-:S04]  /*12a0*/  HFMA2 R7, -RZ, RZ, 0, 0 ;  /* 0x00000000ff077431 */ /* 0x000fc800000001ff */
[----:B0-----:R-:W-:Y:S05]  /*12b0*/  RET.REL.NODEC R6 `(_Z15layerNormKernelPKfPfS0_S0_ii) ;  /* 0xffffffec06507950 */ /* 0x001fea0003c3ffff */
.L_x_114:
        /* <DEDUP_REMOVED lines=12> */
.L_x_132:


//--------------------- .text._Z10geluKernelPfi   --------------------------
	.section	.text._Z10geluKernelPfi,"ax",@progbits
	.align	128
        .global         _Z10geluKernelPfi
        .type           _Z10geluKernelPfi,@function
        .size           _Z10geluKernelPfi,(.L_x_144 - _Z10geluKernelPfi)
        .other          _Z10geluKernelPfi,@"STO_CUDA_ENTRY STV_DEFAULT"
_Z10geluKernelPfi:
.text._Z10geluKernelPfi:
        /* <DEDUP_REMOVED lines=9> */
[----:B------:R-:W1:Y:S01]  /*0090*/  LDCU.64 UR4, c[0x0][0x358] ;  /* 0x00006b00ff0477ac */ /* 0x000e620008000a00 */
[----:B0-----:R-:W-:-:S05]  /*00a0*/  IMAD.WIDE R2, R5, 0x4, R2 ;  /* 0x0000000405027825 */ /* 0x001fca00078e0202 */
[----:B-1----:R-:W2:Y:S01]  /*00b0*/  LDG.E R4, desc[UR4][R2.64] ;  /* 0x0000000402047981 */ /* 0x002ea2000c1e1900 */
[----:B------:R-:W-:Y:S01]  /*00c0*/  HFMA2 R8, -RZ, RZ, 1.125, -9232 ;  /* 0x3c80f082ff087431 */ /* 0x000fe200000001ff */
[----:B------:R-:W-:Y:S01]  /*00d0*/  MOV R7, 0x3f800000 ;  /* 0x3f80000000077802 */ /* 0x000fe20000000f00 */
[----:B--2---:R-:W-:-:S04]  /*00e0*/  FMUL R5, R4, 0.044714998453855514526 ;  /* 0x3d37271304057820 */ /* 0x004fc80000400000 */
[----:B------:R-:W-:-:S04]  /*00f0*/  FMUL R5, R4, R5 ;  /* 0x0000000504057220 */ /* 0x000fc80000400000 */
[----:B------:R-:W-:-:S04]  /*0100*/  FFMA R5, R4, R5, R4 ;  /* 0x0000000504057223 */ /* 0x000fc80000000004 */
[----:B------:R-:W-:-:S04]  /*0110*/  FMUL R5, R5, 0.79788458347320556641 ;  /* 0x3f4c422a05057820 */ /* 0x000fc80000400000 */
[C---:B------:R-:W-:Y:S01]  /*0120*/  FMUL R0, |R5|.reuse, 2.8853900432586669922 ;  /* 0x4038aa3b05007820 */ /* 0x040fe20000400200 */
[C---:B------:R-:W-:Y:S01]  /*0130*/  FMUL R9, R5.reuse, R5 ;  /* 0x0000000505097220 */ /* 0x040fe20000400000 */
[C---:B------:R-:W-:Y:S02]  /*0140*/  FSETP.GE.AND P1, PT, |R5|.reuse, 0.60000002384185791016, PT ;  /* 0x3f19999a0500780b */ /* 0x040fe40003f26200 */
[----:B------:R-:W-:Y:S01]  /*0150*/  FSETP.GE.AND P0, PT, |R5|, 9.010913848876953125, PT ;  /* 0x41102cb40500780b */ /* 0x000fe20003f06200 */
[C---:B------:R-:W-:Y:S01]  /*0160*/  FFMA R8, R9.reuse, R8, -0.052303962409496307373 ;  /* 0xbd563cae09087423 */ /* 0x040fe20000000008 */
[----:B------:R-:W0:Y:S03]  /*0170*/  MUFU.EX2 R0, R0 ;  /* 0x0000000000007308 */ /* 0x000e260000000800 */
[----:B------:R-:W-:Y:S01]  /*0180*/  FFMA R10, R9, R8, 0.1331529766321182251 ;  /* 0x3e085941090a7423 */ /* 0x000fe20000000008 */
[----:B0-----:R-:W-:-:S03]  /*0190*/  FADD R6, R0, 1 ;  /* 0x3f80000000067421 */ /* 0x001fc60000000000 */
[----:B------:R-:W-:-:S04]  /*01a0*/  FFMA R0, R9, R10, -0.33332768082618713379 ;  /* 0xbeaaa9ed09007423 */ /* 0x000fc8000000000a */
[----:B------:R-:W-:Y:S01]  /*01b0*/  FFMA R0, R9, R0, RZ ;  /* 0x0000000009007223 */ /* 0x000fe200000000ff */
[----:B------:R-:W0:Y:S02]  /*01c0*/  MUFU.RCP R6, R6 ;  /* 0x0000000600067308 */ /* 0x000e240000001000 */
[----:B0-----:R-:W-:-:S05]  /*01d0*/  FFMA R7, R6, -2, R7 ;  /* 0xc000000006077823 */ /* 0x001fca0000000007 */
        /* <DEDUP_REMOVED lines=8> */
.L_x_115:
        /* <DEDUP_REMOVED lines=10> */
.L_x_144:


//--------------------- .text._Z21matmulTransposeKernelPKfS0_PfiiiS0_ --------------------------
	.section	.text._Z21matmulTransposeKernelPKfS0_PfiiiS0_,"ax",@progbits
	.align	128
        .global         _Z21matmulTransposeKernelPKfS0_PfiiiS0_
        .type           _Z21matmulTransposeKernelPKfS0_PfiiiS0_,@function
        .size           _Z21matmulTransposeKernelPKfS0_PfiiiS0_,(.L_x_145 - _Z21matmulTransposeKernelPKfS0_PfiiiS0_)
        .other          _Z21matmulTransposeKernelPKfS0_PfiiiS0_,@"STO_CUDA_ENTRY STV_DEFAULT"
_Z21matmulTransposeKernelPKfS0_PfiiiS0_:
.text._Z21matmulTransposeKernelPKfS0_PfiiiS0_:
[----:B------:R-:W-:Y:S01]  /*0000*/  LDC R1, c[0x0][0x37c] ;  /* 0x0000df00ff017b82 */ /* 0x000fe20000000800 */
[----:B------:R-:W0:Y:S07]  /*0010*/  S2R R5, SR_TID.X ;  /* 0x0000000000057919 */ /* 0x000e2e0000002100 */
[----:B------:R-:W1:Y:S01]  /*0020*/  LDC R19, c[0x0][0x364] ;  /* 0x0000d900ff137b82 */ /* 0x000e620000000800 */
[----:B------:R-:W1:Y:S07]  /*0030*/  S2R R4, SR_TID.Y ;  /* 0x0000000000047919 */ /* 0x000e6e0000002200 */
[----:B------:R-:W0:Y:S08]  /*0040*/  S2UR UR5, SR_CTAID.X ;  /* 0x00000000000579c3 */ /* 0x000e300000002500 */
[----:B------:R-:W0:Y:S08]  /*0050*/  LDC R0, c[0x0][0x360] ;  /* 0x0000d800ff007b82 */ /* 0x000e300000000800 */
[----:B------:R-:W1:Y:S08]  /*0060*/  S2UR UR4, SR_CTAID.Y ;  /* 0x00000000000479c3 */ /* 0x000e700000002600 */
[----:B------:R-:W2:Y:S01]  /*0070*/  LDC.64 R2, c[0x0][0x398] ;  /* 0x0000e600ff027b82 */ /* 0x000ea20000000a00 */
[----:B0-----:R-:W-:-:S02]  /*0080*/  IMAD R0, R0, UR5, R5 ;  /* 0x0000000500007c24 */ /* 0x001fc4000f8e0205 */
[----:B-1----:R-:W-:-:S03]  /*0090*/  IMAD R19, R19, UR4, R4 ;  /* 0x0000000413137c24 */ /* 0x002fc6000f8e0204 */
[----:B--2---:R-:W-:-:S04]  /*00a0*/  ISETP.GE.AND P0, PT, R0, R3, PT ;  /* 0x000000030000720c */ /* 0x004fc80003f06270 */
[----:B------:R-:W-:-:S13]  /*00b0*/  ISETP.GE.OR P0, PT, R19, R2, P0 ;  /* 0x000000021300720c */ /* 0x000fda0000706670 */
[----:B------:R-:W-:Y:S05]  /*00c0*/  @P0 EXIT ;  /* 0x000000000000094d */ /* 0x000fea0003800000 */
[----:B------:R-:W0:Y:S01]  /*00d0*/  LDCU.64 UR4, c[0x0][0x3a8] ;  /* 0x00007500ff0477ac */ /* 0x000e220008000a00 */
[----:B------:R-:W1:Y:S01]  /*00e0*/  LDC R2, c[0x0][0x3a0] ;  /* 0x0000e800ff027b82 */ /* 0x000e620000000800 */
[----:B------:R-:W-:Y:S01]  /*00f0*/  HFMA2 R24, -RZ, RZ, 0, 0 ;  /* 0x00000000ff187431 */ /* 0x000fe200000001ff */
[----:B0-----:R-:W-:-:S04]  /*0100*/  UISETP.NE.U32.AND UP0, UPT, UR4, URZ, UPT ;  /* 0x000000ff0400728c */ /* 0x001fc8000bf05070 */
[----:B------:R-:W-:Y:S01]  /*0110*/  UISETP.NE.AND.EX UP0, UPT, UR5, URZ, UPT, UP0 ;  /* 0x000000ff0500728c */ /* 0x000fe2000bf05300 */
[----:B------:R-:W0:Y:S01]  /*0120*/  LDCU.64 UR4, c[0x0][0x358] ;  /* 0x00006b00ff0477ac */ /* 0x000e220008000a00 */
[----:B-1----:R-:W-:-:S07]  /*0130*/  ISETP.GE.AND P0, PT, R2, 0x1, PT ;  /* 0x000000010200780c */ /* 0x002fce0003f06270 */
[----:B0-----:R-:W-:Y:S06]  /*0140*/  BRA.U !UP0, `(.L_x_116) ;  /* 0x00000001080c7547 */ /* 0x001fec000b800000 */
[----:B------:R-:W0:Y:S02]  /*0150*/  LDC.64 R24, c[0x0][0x3a8] ;  /* 0x0000ea00ff187b82 */ /* 0x000e240000000a00 */
[----:B0-----:R-:W-:-:S06]  /*0160*/  IMAD.WIDE R24, R0, 0x4, R24 ;  /* 0x0000000400187825 */ /* 0x001fcc00078e0218 */
[----:B------:R0:W5:Y:S02]  /*0170*/  LDG.E R24, desc[UR4][R24.64] ;  /* 0x0000000418187981 */ /* 0x000164000c1e1900 */
.L_x_116:
[----:B------:R-:W-:Y:S05]  /*0180*/  @!P0 BRA `(.L_x_117) ;  /* 0x0000000400d88947 */ /* 0x000fea0003800000 */
[C---:B------:R-:W-:Y:S01]  /*0190*/  ISETP.GE.U32.AND P1, PT, R2.reuse, 0x8, PT ;  /* 0x000000080200780c */ /* 0x040fe20003f26070 */
[----:B------:R-:W-:Y:S01]  /*01a0*/  IMAD R20, R19, R2, RZ ;  /* 0x0000000213147224 */ /* 0x000fe200078e02ff */
[----:B------:R-:W-:Y:S02]  /*01b0*/  LOP3.LUT R27, R2, 0x7, RZ, 0xc0, !PT ;  /* 0x00000007021b7812 */ /* 0x000fe400078ec0ff */
[----:B------:R-:W-:Y:S02]  /*01c0*/  MOV R21, RZ ;  /* 0x000000ff00157202 */ /* 0x000fe40000000f00 */
[----:B------:R-:W-:-:S07]  /*01d0*/  ISETP.NE.AND P0, PT, R27, RZ, PT ;  /* 0x000000ff1b00720c */ /* 0x000fce0003f05270 */
[----:B------:R-:W-:Y:S06]  /*01e0*/  @!P1 BRA `(.L_x_118) ;  /* 0x0000000000c09947 */ /* 0x000fec0003800000 */
[----:B------:R-:W1:Y:S01]  /*01f0*/  LDC.64 R4, c[0x0][0x380] ;  /* 0x0000e000ff047b82 */ /* 0x000e620000000a00 */
[----:B------:R-:W-:Y:S02]  /*0200*/  LOP3.LUT R21, R2, 0x7ffffff8, RZ, 0xc0, !PT ;  /* 0x7ffffff802157812 */ /* 0x000fe400078ec0ff */
[----:B------:R-:W-:Y:S02]  /*0210*/  MOV R18, R0 ;  /* 0x0000000000127202 */ /* 0x000fe40000000f00 */
[----:B------:R-:W-:Y:S01]  /*0220*/  IADD3 R22, PT, PT, -R21, RZ, RZ ;  /* 0x000000ff15167210 */ /* 0x000fe20007ffe1ff */
[----:B-1----:R-:W-:-:S03]  /*0230*/  IMAD.WIDE.U32 R4, R20, 0x4, R4 ;  /* 0x0000000414047825 */ /* 0x002fc600078e0004 */
[----:B------:R-:W-:-:S04]  /*0240*/  IADD3 R6, P1, PT, R4, 0x10, RZ ;  /* 0x0000001004067810 */ /* 0x000fc80007f3e0ff */
[----:B------:R-:W-:-:S09]  /*0250*/  IADD3.X R7, PT, PT, RZ, R5, RZ, P1, !PT ;  /* 0x00000005ff077210 */ /* 0x000fd20000ffe4ff */
.L_x_119:
[----:B------:R-:W1:Y:S01]  /*0260*/  LDC.64 R16, c[0x0][0x388] ;  /* 0x0000e200ff107b82 */ /* 0x000e620000000a00 */
[----:B------:R-:W-:Y:S02]  /*0270*/  MOV R4, R6 ;  /* 0x0000000600047202 */ /* 0x000fe40000000f00 */
[----:B------:R-:W-:-:S05]  /*0280*/  MOV R5, R7 ;  /* 0x0000000700057202 */ /* 0x000fca0000000f00 */
[----:B0-----:R-:W2:Y:S04]  /*0290*/  LDG.E R25, desc[UR4][R4.64+-0x10] ;  /* 0xfffff00404197981 */ /* 0x001ea8000c1e1900 */
[----:B------:R-:W3:Y:S04]  /*02a0*/  LDG.E R23, desc[UR4][R4.64+-0xc] ;  /* 0xfffff40404177981 */ /* 0x000ee8000c1e1900 */
[----:B------:R-:W4:Y:S04]  /*02b0*/  LDG.E R29, desc[UR4][R4.64+-0x8] ;  /* 0xfffff804041d7981 */ /* 0x000f28000c1e1900 */
[----:B------:R-:W4:Y:S01]  /*02c0*/  LDG.E R28, desc[UR4][R4.64+-0x4] ;  /* 0xfffffc04041c7981 */ /* 0x000f22000c1e1900 */
[----:B-1----:R-:W-:-:S05]  /*02d0*/  IMAD.WIDE R16, R18, 0x4, R16 ;  /* 0x0000000412107825 */ /* 0x002fca00078e0210 */
[----:B------:R0:W2:Y:S01]  /*02e0*/  LDG.E R26, desc[UR4][R16.64] ;  /* 0x00000004101a7981 */ /* 0x0000a2000c1e1900 */
[----:B------:R-:W-:-:S04]  /*02f0*/  IMAD.WIDE R14, R3, 0x4, R16 ;  /* 0x00000004030e7825 */ /* 0x000fc800078e0210 */
[C---:B------:R-:W-:Y:S02]  /*0300*/  IMAD.WIDE R6, R3.reuse, 0x4, R14 ;  /* 0x0000000403067825 */ /* 0x040fe400078e020e */
[----:B------:R-:W3:Y:S02]  /*0310*/  LDG.E R14, desc[UR4][R14.64] ;  /* 0x000000040e0e7981 */ /* 0x000ee4000c1e1900 */
[C---:B------:R-:W-:Y:S02]  /*0320*/  IMAD.WIDE R10, R3.reuse, 0x4, R6 ;  /* 0x00000004030a7825 */ /* 0x040fe400078e0206 */
[----:B------:R-:W4:Y:S02]  /*0330*/  LDG.E R6, desc[UR4][R6.64] ;  /* 0x0000000406067981 */ /* 0x000f24000c1e1900 */
[C---:B------:R-:W-:Y:S02]  /*0340*/  IMAD.WIDE R8, R3.reuse, 0x4, R10 ;  /* 0x0000000403087825 */ /* 0x040fe400078e020a */
[----:B------:R-:W4:Y:S02]  /*0350*/  LDG.E R10, desc[UR4][R10.64] ;  /* 0x000000040a0a7981 */ /* 0x000f24000c1e1900 */
[----:B------:R-:W-:-:S02]  /*0360*/  IMAD.WIDE R12, R3, 0x4, R8 ;  /* 0x00000004030c7825 */ /* 0x000fc400078e0208 */
[----:B------:R-:W4:Y:S04]  /*0370*/  LDG.E R7, desc[UR4][R4.64] ;  /* 0x0000000404077981 */ /* 0x000f28000c1e1900 */
[----:B------:R-:W4:Y:S01]  /*0380*/  LDG.E R8, desc[UR4][R8.64] ;  /* 0x0000000408087981 */ /* 0x000f22000c1e1900 */
[----:B0-----:R-:W-:-:S03]  /*0390*/  IMAD.WIDE R16, R3, 0x4, R12 ;  /* 0x0000000403107825 */ /* 0x001fc600078e020c */
[----:B------:R-:W4:Y:S04]  /*03a0*/  LDG.E R12, desc[UR4][R12.64] ;  /* 0x000000040c0c7981 */ /* 0x000f28000c1e1900 */
[----:B------:R-:W4:Y:S04]  /*03b0*/  LDG.E R15, desc[UR4][R16.64] ;  /* 0x00000004100f7981 */ /* 0x000f28000c1e1900 */
[----:B------:R-:W4:Y:S04]  /*03c0*/  LDG.E R9, desc[UR4][R4.64+0x4] ;  /* 0x0000040404097981 */ /* 0x000f28000c1e1900 */
[----:B------:R-:W4:Y:S01]  /*03d0*/  LDG.E R11, desc[UR4][R4.64+0xc] ;  /* 0x00000c04040b7981 */ /* 0x000f22000c1e1900 */
[----:B--2--5:R-:W-:Y:S01]  /*03e0*/  FFMA R26, R25, R26, R24 ;  /* 0x0000001a191a7223 */ /* 0x024fe20000000018 */
[----:B------:R-:W-:-:S02]  /*03f0*/  IMAD.WIDE R24, R3, 0x4, R16 ;  /* 0x0000000403187825 */ /* 0x000fc400078e0210 */
[----:B------:R-:W2:Y:S04]  /*0400*/  LDG.E R16, desc[UR4][R4.64+0x8] ;  /* 0x0000080404107981 */ /* 0x000ea8000c1e1900 */
[----:B------:R-:W2:Y:S01]  /*0410*/  LDG.E R24, desc[UR4][R24.64] ;  /* 0x0000000418187981 */ /* 0x000ea2000c1e1900 */
[----:B---3--:R-:W-:Y:S01]  /*0420*/  FFMA R14, R23, R14, R26 ;  /* 0x0000000e170e7223 */ /* 0x008fe2000000001a */
[----:B------:R-:W-:-:S03]  /*0430*/  IADD3 R22, PT, PT, R22, 0x8, RZ ;  /* 0x0000000816167810 */ /* 0x000fc60007ffe0ff */
[----:B----4-:R-:W-:Y:S01]  /*0440*/  FFMA R29, R29, R6, R14 ;  /* 0x000000061d1d7223 */ /* 0x010fe2000000000e */
[----:B------:R-:W-:-:S03]  /*0450*/  ISETP.NE.AND P1, PT, R22, RZ, PT ;  /* 0x000000ff1600720c */ /* 0x000fc60003f25270 */
[----:B------:R-:W-:Y:S01]  /*0460*/  FFMA R10, R28, R10, R29 ;  /* 0x0000000a1c0a7223 */ /* 0x000fe2000000001d */
[----:B------:R-:W-:-:S03]  /*0470*/  IADD3 R6, P2, PT, R4, 0x20, RZ ;  /* 0x0000002004067810 */ /* 0x000fc60007f5e0ff */
[----:B------:R-:W-:Y:S01]  /*0480*/  FFMA R8, R7, R8, R10 ;  /* 0x0000000807087223 */ /* 0x000fe2000000000a */
[----:B------:R-:W-:Y:S02]  /*0490*/  IADD3.X R7, PT, PT, RZ, R5, RZ, P2, !PT ;  /* 0x00000005ff077210 */ /* 0x000fe400017fe4ff */
[----:B------:R-:W-:Y:S01]  /*04a0*/  LEA R18, R3, R18, 0x3 ;  /* 0x0000001203127211 */ /* 0x000fe200078e18ff */
[----:B------:R-:W-:-:S04]  /*04b0*/  FFMA R9, R9, R12, R8 ;  /* 0x0000000c09097223 */ /* 0x000fc80000000008 */
[----:B--2---:R-:W-:-:S04]  /*04c0*/  FFMA R16, R16, R15, R9 ;  /* 0x0000000f10107223 */ /* 0x004fc80000000009 */
[----:B------:R-:W-:Y:S01]  /*04d0*/  FFMA R24, R11, R24, R16 ;  /* 0x000000180b187223 */ /* 0x000fe20000000010 */
[----:B------:R-:W-:Y:S06]  /*04e0*/  @P1 BRA `(.L_x_119) ;  /* 0xfffffffc005c1947 */ /* 0x000fec000383ffff */
.L_x_118:
[----:B------:R-:W-:Y:S05]  /*04f0*/  @!P0 BRA `(.L_x_117) ;  /* 0x0000000000fc8947 */ /* 0x000fea0003800000 */
[----:B------:R-:W-:Y:S02]  /*0500*/  ISETP.GE.U32.AND P1, PT, R27, 0x4, PT ;  /* 0x000000041b00780c */ /* 0x000fe40003f26070 */
[----:B------:R-:W-:-:S04]  /*0510*/  LOP3.LUT R16, R2, 0x3, RZ, 0xc0, !PT ;  /* 0x0000000302107812 */ /* 0x000fc800078ec0ff */
[----:B------:R-:W-:-:S07]  /*0520*/  ISETP.NE.AND P0, PT, R16, RZ, PT ;  /* 0x000000ff1000720c */ /* 0x000fce0003f05270 */
[----:B------:R-:W-:Y:S06]  /*0530*/  @!P1 BRA `(.L_x_120) ;  /* 0x00000000006c9947 */ /* 0x000fec0003800000 */
[----:B------:R-:W1:Y:S01]  /*0540*/  LDC.64 R6, c[0x0][0x388] ;  /* 0x0000e200ff067b82 */ /* 0x000e620000000a00 */
[----:B------:R-:W2:Y:S01]  /*0550*/  LDCU.64 UR6, c[0x0][0x380] ;  /* 0x00007000ff0677ac */ /* 0x000ea20008000a00 */
[----:B------:R-:W-:Y:S01]  /*0560*/  IMAD R9, R21, R3, R0 ;  /* 0x0000000315097224 */ /* 0x000fe200078e0200 */
[CC--:B------:R-:W-:Y:S02]  /*0570*/  IADD3 R5, PT, PT, R20.reuse, R21.reuse, RZ ;  /* 0x0000001514057210 */ /* 0x0c0fe40007ffe0ff */
[----:B------:R-:W-:-:S03]  /*0580*/  IADD3 R10, P1, PT, R20, R21, RZ ;  /* 0x00000015140a7210 */ /* 0x000fc60007f3e0ff */
[----:B------:R-:W3:Y:S01]  /*0590*/  LDC.64 R14, c[0x0][0x380] ;  /* 0x0000e000ff0e7b82 */ /* 0x000ee20000000a00 */
[----:B-1----:R-:W-:-:S04]  /*05a0*/  IMAD.WIDE R6, R9, 0x4, R6 ;  /* 0x0000000409067825 */ /* 0x002fc800078e0206 */
[----:B------:R-:W-:Y:S02]  /*05b0*/  IMAD.WIDE R8, R3, 0x4, R6 ;  /* 0x0000000403087825 */ /* 0x000fe400078e0206 */
[----:B------:R-:W4:Y:S02]  /*05c0*/  LDG.E R6, desc[UR4][R6.64] ;  /* 0x0000000406067981 */ /* 0x000f24000c1e1900 */
[----:B---3--:R-:W-:Y:S01]  /*05d0*/  IMAD.WIDE.U32 R14, R5, 0x4, R14 ;  /* 0x00000004050e7825 */ /* 0x008fe200078e000e */
[----:B------:R-:W-:Y:S02]  /*05e0*/  IADD3.X R5, PT, PT, RZ, RZ, RZ, P1, !PT ;  /* 0x000000ffff057210 */ /* 0x000fe40000ffe4ff */
[----:B--2---:R-:W-:-:S03]  /*05f0*/  LEA R4, P1, R10, UR6, 0x2 ;  /* 0x000000060a047c11 */ /* 0x004fc6000f8210ff */
[----:B------:R-:W4:Y:S01]  /*0600*/  LDG.E R15, desc[UR4][R14.64] ;  /* 0x000000040e0f7981 */ /* 0x000f22000c1e1900 */
[----:B------:R-:W-:Y:S01]  /*0610*/  LEA.HI.X R5, R10, UR7, R5, 0x2, P1 ;  /* 0x000000070a057c11 */ /* 0x000fe200088f1405 */
[C---:B------:R-:W-:Y:S02]  /*0620*/  IMAD.WIDE R10, R3.reuse, 0x4, R8 ;  /* 0x00000004030a7825 */ /* 0x040fe400078e0208 */
[----:B------:R-:W2:Y:S04]  /*0630*/  LDG.E R8, desc[UR4][R8.64] ;  /* 0x0000000408087981 */ /* 0x000ea8000c1e1900 */
[----:B------:R-:W2:Y:S01]  /*0640*/  LDG.E R17, desc[UR4][R4.64+0x4] ;  /* 0x0000040404117981 */ /* 0x000ea2000c1e1900 */
[----:B------:R-:W-:-:S03]  /*0650*/  IMAD.WIDE R12, R3, 0x4, R10 ;  /* 0x00000004030c7825 */ /* 0x000fc600078e020a */
[----:B------:R-:W3:Y:S04]  /*0660*/  LDG.E R22, desc[UR4][R10.64] ;  /* 0x000000040a167981 */ /* 0x000ee8000c1e1900 */
[----:B------:R-:W3:Y:S04]  /*0670*/  LDG.E R18, desc[UR4][R4.64+0x8] ;  /* 0x0000080404127981 */ /* 0x000ee8000c1e1900 */
[----:B------:R-:W3:Y:S04]  /*0680*/  LDG.E R26, desc[UR4][R4.64+0xc] ;  /* 0x00000c04041a7981 */ /* 0x000ee8000c1e1900 */
[----:B------:R-:W3:Y:S01]  /*0690*/  LDG.E R12, desc[UR4][R12.64] ;  /* 0x000000040c0c7981 */ /* 0x000ee2000c1e1900 */
[----:B------:R-:W-:Y:S01]  /*06a0*/  IADD3 R21, PT, PT, R21, 0x4, RZ ;  /* 0x0000000415157810 */ /* 0x000fe20007ffe0ff */
[----:B----45:R-:W-:-:S04]  /*06b0*/  FFMA R24, R15, R6, R24 ;  /* 0x000000060f187223 */ /* 0x030fc80000000018 */
[----:B--2---:R-:W-:-:S04]  /*06c0*/  FFMA R17, R17, R8, R24 ;  /* 0x0000000811117223 */ /* 0x004fc80000000018 */
[----:B---3--:R-:W-:-:S04]  /*06d0*/  FFMA R17, R18, R22, R17 ;  /* 0x0000001612117223 */ /* 0x008fc80000000011 */
[----:B------:R-:W-:-:S07]  /*06e0*/  FFMA R24, R26, R12, R17 ;  /* 0x0000000c1a187223 */ /* 0x000fce0000000011 */
.L_x_120:
[----:B------:R-:W-:Y:S05]  /*06f0*/  @!P0 BRA `(.L_x_117) ;  /* 0x00000000007c8947 */ /* 0x000fea0003800000 */
[----:B------:R-:W-:Y:S01]  /*0700*/  ISETP.NE.AND P1, PT, R16, 0x1, PT ;  /* 0x000000011000780c */ /* 0x000fe20003f25270 */
[----:B------:R-:W1:Y:S01]  /*0710*/  LDC.64 R12, c[0x0][0x380] ;  /* 0x0000e000ff0c7b82 */ /* 0x000e620000000a00 */
[----:B------:R-:W-:-:S04]  /*0720*/  LOP3.LUT R2, R2, 0x1, RZ, 0xc0, !PT ;  /* 0x0000000102027812 */ /* 0x000fc800078ec0ff */
[----:B------:R-:W-:-:S03]  /*0730*/  ISETP.NE.U32.AND P0, PT, R2, 0x1, PT ;  /* 0x000000010200780c */ /* 0x000fc60003f05070 */
[----:B------:R-:W2:Y:S04]  /*0740*/  LDC.64 R10, c[0x0][0x388] ;  /* 0x0000e200ff0a7b82 */ /* 0x000ea80000000a00 */
[CC--:B------:R-:W-:Y:S02]  /*0750*/  @P1 IADD3 R15, PT, PT, R20.reuse, R21.reuse, RZ ;  /* 0x00000015140f1210 */ /* 0x0c0fe40007ffe0ff */
[----:B------:R-:W-:Y:S02]  /*0760*/  @P1 IADD3 R2, P2, PT, R20, R21, RZ ;  /* 0x0000001514021210 */ /* 0x000fe40007f5e0ff */
[----:B------:R-:W3:Y:S02]  /*0770*/  @P1 LDC.64 R4, c[0x0][0x380] ;  /* 0x0000e000ff041b82 */ /* 0x000ee40000000a00 */
[----:B------:R-:W-:-:S06]  /*0780*/  @P1 IADD3.X R14, PT, PT, RZ, RZ, RZ, P2, !PT ;  /* 0x000000ffff0e1210 */ /* 0x000fcc00017fe4ff */
[----:B------:R-:W4:Y:S01]  /*0790*/  LDC.64 R6, c[0x0][0x380] ;  /* 0x0000e000ff067b82 */ /* 0x000f220000000a00 */
[----:B-1----:R-:W-:-:S04]  /*07a0*/  @P1 IMAD.WIDE.U32 R12, R15, 0x4, R12 ;  /* 0x000000040f0c1825 */ /* 0x002fc800078e000c */
[C---:B------:R-:W-:Y:S01]  /*07b0*/  @P1 IMAD R15, R21.reuse, R3, R0 ;  /* 0x00000003150f1224 */ /* 0x040fe200078e0200 */
[----:B------:R-:W-:Y:S01]  /*07c0*/  @P1 IADD3 R21, PT, PT, R21, 0x2, RZ ;  /* 0x0000000215151810 */ /* 0x000fe20007ffe0ff */
[----:B------:R-:W4:Y:S01]  /*07d0*/  @P1 LDG.E R13, desc[UR4][R12.64] ;  /* 0x000000040c0d1981 */ /* 0x000f22000c1e1900 */
[----:B------:R-:W1:Y:S01]  /*07e0*/  LDC.64 R8, c[0x0][0x388] ;  /* 0x0000e200ff087b82 */ /* 0x000e620000000a00 */
[----:B--2---:R-:W-:Y:S01]  /*07f0*/  @P1 IMAD.WIDE R10, R15, 0x4, R10 ;  /* 0x000000040f0a1825 */ /* 0x004fe200078e020a */
[----:B------:R-:W-:Y:S02]  /*0800*/  @!P0 IADD3 R17, PT, PT, R20, R21, RZ ;  /* 0x0000001514118210 */ /* 0x000fe40007ffe0ff */
[----:B---3--:R-:W-:Y:S01]  /*0810*/  @P1 LEA R4, P2, R2, R4, 0x2 ;  /* 0x0000000402041211 */ /* 0x008fe200078410ff */
[----:B------:R-:W-:-:S03]  /*0820*/  @!P0 IMAD R21, R21, R3, R0 ;  /* 0x0000000315158224 */ /* 0x000fc600078e0200 */
[----:B------:R-:W-:Y:S01]  /*0830*/  @P1 LEA.HI.X R5, R2, R5, R14, 0x2, P2 ;  /* 0x0000000502051211 */ /* 0x000fe200010f140e */
[----:B------:R-:W-:Y:S01]  /*0840*/  @P1 IMAD.WIDE R14, R3, 0x4, R10 ;  /* 0x00000004030e1825 */ /* 0x000fe200078e020a */
[----:B------:R-:W2:Y:S03]  /*0850*/  @P1 LDG.E R2, desc[UR4][R10.64] ;  /* 0x000000040a021981 */ /* 0x000ea6000c1e1900 */
[----:B----4-:R-:W-:Y:S01]  /*0860*/  @!P0 IMAD.WIDE.U32 R6, R17, 0x4, R6 ;  /* 0x0000000411068825 */ /* 0x010fe200078e0006 */
[----:B------:R-:W3:Y:S04]  /*0870*/  @P1 LDG.E R5, desc[UR4][R4.64+0x4] ;  /* 0x0000040404051981 */ /* 0x000ee8000c1e1900 */
[----:B------:R-:W3:Y:S01]  /*0880*/  @P1 LDG.E R14, desc[UR4][R14.64] ;  /* 0x000000040e0e1981 */ /* 0x000ee2000c1e1900 */
[----:B-1----:R-:W-:-:S03]  /*0890*/  @!P0 IMAD.WIDE R8, R21, 0x4, R8 ;  /* 0x0000000415088825 */ /* 0x002fc600078e0208 */
[----:B------:R-:W4:Y:S04]  /*08a0*/  @!P0 LDG.E R7, desc[UR4][R6.64] ;  /* 0x0000000406078981 */ /* 0x000f28000c1e1900 */
[----:B------:R-:W4:Y:S01]  /*08b0*/  @!P0 LDG.E R8, desc[UR4][R8.64] ;  /* 0x0000000408088981 */ /* 0x000f22000c1e1900 */
[----:B--2--5:R-:W-:-:S04]  /*08c0*/  @P1 FFMA R2, R13, R2, R24 ;  /* 0x000000020d021223 */ /* 0x024fc80000000018 */
[----:B---3--:R-:W-:-:S04]  /*08d0*/  @P1 FFMA R24, R5, R14, R2 ;  /* 0x0000000e05181223 */ /* 0x008fc80000000002 */
[----:B----4-:R-:W-:-:S07]  /*08e0*/  @!P0 FFMA R24, R7, R8, R24 ;  /* 0x0000000807188223 */ /* 0x010fce0000000018 */
.L_x_117:
[----:B------:R-:W1:Y:S01]  /*08f0*/  LDC.64 R4, c[0x0][0x390] ;  /* 0x0000e400ff047b82 */ /* 0x000e620000000a00 */
[----:B------:R-:W-:-:S04]  /*0900*/  IMAD R3, R19, R3, R0 ;  /* 0x0000000313037224 */ /* 0x000fc800078e0200 */
[----:B-1----:R-:W-:-:S05]  /*0910*/  IMAD.WIDE R2, R3, 0x4, R4 ;  /* 0x0000000403027825 */ /* 0x002fca00078e0204 */
[----:B-----5:R-:W-:Y:S01]  /*0920*/  STG.E desc[UR4][R2.64], R24 ;  /* 0x0000001802007986 */ /* 0x020fe2000c101904 */
[----:B------:R-:W-:Y:S05]  /*0930*/  EXIT ;  /* 0x000000000000794d */ /* 0x000fea0003800000 */
.L_x_121:
        /* <DEDUP_REMOVED lines=12> */
.L_x_145:


//--------------------- .text._Z12matmulKernelPKfS0_PfiiiS0_ --------------------------
	.section	.text._Z12matmulKernelPKfS0_PfiiiS0_,"ax",@progbits
	.align	128
        .global         _Z12matmulKernelPKfS0_PfiiiS0_
        .type           _Z12matmulKernelPKfS0_PfiiiS0_,@function
        .size           _Z12matmulKernelPKfS0_PfiiiS0_,(.L_x_146 - _Z12matmulKernelPKfS0_PfiiiS0_)
        .other          _Z12matmulKernelPKfS0_PfiiiS0_,@"STO_CUDA_ENTRY STV_DEFAULT"
_Z12matmulKernelPKfS0_PfiiiS0_:
.text._Z12matmulKernelPKfS0_PfiiiS0_:
[----:B------:R-:W-:Y:S01]  /*0000*/  LDC R1, c[0x0][0x37c] ;  /* 0x0000df00ff017b82 */ /* 0x000fe20000000800 */
[----:B------:R-:W0:Y:S07]  /*0010*/  S2R R3, SR_TID.X ;  /* 0x0000000000037919 */ /* 0x000e2e0000002100 */
[----:B------:R-:W1:Y:S01]  /*0020*/  LDC R7, c[0x0][0x364] ;  /* 0x0000d900ff077b82 */ /* 0x000e620000000800 */
[----:B------:R-:W2:Y:S01]  /*0030*/  LDCU.64 UR10, c[0x0][0x398] ;  /* 0x00007300ff0a77ac */ /* 0x000ea20008000a00 */
[----:B------:R-:W1:Y:S06]  /*0040*/  S2R R2, SR_TID.Y ;  /* 0x0000000000027919 */ /* 0x000e6c0000002200 */
[----:B------:R-:W0:Y:S08]  /*0050*/  S2UR UR5, SR_CTAID.X ;  /* 0x00000000000579c3 */ /* 0x000e300000002500 */
[----:B------:R-:W0:Y:S08]  /*0060*/  LDC R0, c[0x0][0x360] ;  /* 0x0000d800ff007b82 */ /* 0x000e300000000800 */
[----:B------:R-:W1:Y:S01]  /*0070*/  S2UR UR4, SR_CTAID.Y ;  /* 0x00000000000479c3 */ /* 0x000e620000002600 */
[----:B0-----:R-:W-:-:S05]  /*0080*/  IMAD R0, R0, UR5, R3 ;  /* 0x0000000500007c24 */ /* 0x001fca000f8e0203 */
[----:B--2---:R-:W-:Y:S01]  /*0090*/  ISETP.GE.AND P0, PT, R0, UR11, PT ;  /* 0x0000000b00007c0c */ /* 0x004fe2000bf06270 */
[----:B-1----:R-:W-:-:S05]  /*00a0*/  IMAD R7, R7, UR4, R2 ;  /* 0x0000000407077c24 */ /* 0x002fca000f8e0202 */
[----:B------:R-:W-:-:S13]  /*00b0*/  ISETP.GE.OR P0, PT, R7, UR10, P0 ;  /* 0x0000000a07007c0c */ /* 0x000fda0008706670 */
        /* <DEDUP_REMOVED lines=10> */
.L_x_122:
[----:B------:R-:W1:Y:S02]  /*0160*/  LDCU UR7, c[0x0][0x3a0] ;  /* 0x00007400ff0777ac */ /* 0x000e640008000800 */
[----:B-1----:R-:W-:-:S09]  /*0170*/  UISETP.GE.AND UP0, UPT, UR7, 0x1, UPT ;  /* 0x000000010700788c */ /* 0x002fd2000bf06270 */
[----:B------:R-:W-:Y:S05]  /*0180*/  BRA.U !UP0, `(.L_x_123) ;  /* 0x0000000908947547 */ /* 0x000fea000b800000 */
[----:B------:R-:W-:Y:S02]  /*0190*/  UISETP.GE.U32.AND UP1, UPT, UR7, 0x10, UPT ;  /* 0x000000100700788c */ /* 0x000fe4000bf26070 */
[----:B------:R-:W-:Y:S01]  /*01a0*/  IMAD R8, R7, UR7, RZ ;  /* 0x0000000707087c24 */ /* 0x000fe2000f8e02ff */
[----:B------:R-:W-:Y:S02]  /*01b0*/  ULOP3.LUT UR10, UR7, 0xf, URZ, 0xc0, !UPT ;  /* 0x0000000f070a7892 */ /* 0x000fe4000f8ec0ff */
[----:B------:R-:W-:Y:S01]  /*01c0*/  IMAD R9, R0, UR7, RZ ;  /* 0x0000000700097c24 */ /* 0x000fe2000f8e02ff */
[----:B------:R-:W-:Y:S01]  /*01d0*/  UMOV UR4, URZ ;  /* 0x000000ff00047c82 */ /* 0x000fe20008000000 */
[----:B------:R-:W-:Y:S02]  /*01e0*/  UISETP.NE.AND UP0, UPT, UR10, URZ, UPT ;  /* 0x000000ff0a00728c */ /* 0x000fe4000bf05270 */
[----:B------:R-:W-:Y:S09]  /*01f0*/  BRA.U !UP1, `(.L_x_124) ;  /* 0x00000005090c7547 */ /* 0x000ff2000b800000 */
[----:B------:R-:W1:Y:S01]  /*0200*/  LDC.64 R2, c[0x0][0x380] ;  /* 0x0000e000ff027b82 */ /* 0x000e620000000a00 */
[----:B------:R-:W2:Y:S01]  /*0210*/  LDCU.64 UR8, c[0x0][0x388] ;  /* 0x00007100ff0877ac */ /* 0x000ea20008000a00 */
[----:B------:R-:W-:Y:S01]  /*0220*/  MOV R6, R9 ;  /* 0x0000000900067202 */ /* 0x000fe20000000f00 */
[----:B------:R-:W-:Y:S02]  /*0230*/  ULOP3.LUT UR4, UR7, 0x7ffffff0, URZ, 0xc0, !UPT ;  /* 0x7ffffff007047892 */ /* 0x000fe4000f8ec0ff */
[----:B--2---:R-:W-:Y:S02]  /*0240*/  UIADD3 UR5, UP1, UPT, UR8, 0x20, URZ ;  /* 0x0000002008057890 */ /* 0x004fe4000ff3e0ff */
[----:B------:R-:W-:Y:S02]  /*0250*/  UIADD3 UR8, UPT, UPT, -UR4, URZ, URZ ;  /* 0x000000ff04087290 */ /* 0x000fe4000fffe1ff */
[----:B------:R-:W-:Y:S01]  /*0260*/  UIADD3.X UR6, UPT, UPT, URZ, UR9, URZ, UP1, !UPT ;  /* 0x00000009ff067290 */ /* 0x000fe20008ffe4ff */
[----:B-1----:R-:W-:-:S03]  /*0270*/  IMAD.WIDE.U32 R2, R8, 0x4, R2 ;  /* 0x0000000408027825 */ /* 0x002fc600078e0002 */
[----:B------:R-:W-:-:S04]  /*0280*/  IADD3 R4, P0, PT, R2, 0x20, RZ ;  /* 0x0000002002047810 */ /* 0x000fc80007f1e0ff */
[----:B------:R-:W-:-:S09]  /*0290*/  IADD3.X R5, PT, PT, RZ, R3, RZ, P0, !PT ;  /* 0x00000003ff057210 */ /* 0x000fd200007fe4ff */
.L_x_125:
        /* <DEDUP_REMOVED lines=57> */
.L_x_124:
[----:B------:R-:W-:Y:S05]  /*0630*/  BRA.U !UP0, `(.L_x_123) ;  /* 0x0000000508687547 */ /* 0x000fea000b800000 */
[----:B------:R-:W-:Y:S02]  /*0640*/  UISETP.GE.U32.AND UP0, UPT, UR10, 0x8, UPT ;  /* 0x000000080a00788c */ /* 0x000fe4000bf06070 */
[----:B------:R-:W-:-:S04]  /*0650*/  ULOP3.LUT UR6, UR7, 0x7, URZ, 0xc0, !UPT ;  /* 0x0000000707067892 */ /* 0x000fc8000f8ec0ff */
[----:B------:R-:W-:-:S03]  /*0660*/  UISETP.NE.AND UP1, UPT, UR6, URZ, UPT ;  /* 0x000000ff0600728c */ /* 0x000fc6000bf25270 */
[----:B------:R-:W-:Y:S08]  /*0670*/  BRA.U !UP0, `(.L_x_126) ;  /* 0x0000000108907547 */ /* 0x000ff0000b800000 */
[----:B------:R-:W1:Y:S01]  /*0680*/  LDC.64 R10, c[0x0][0x380] ;  /* 0x0000e000ff0a7b82 */ /* 0x000e620000000a00 */
[----:B------:R-:W2:Y:S01]  /*0690*/  LDCU.64 UR8, c[0x0][0x380] ;  /* 0x00007000ff0877ac */ /* 0x000ea20008000a00 */
[C---:B------:R-:W-:Y:S02]  /*06a0*/  IADD3 R3, PT, PT, R8.reuse, UR4, RZ ;  /* 0x0000000408037c10 */ /* 0x040fe4000fffe0ff */
[----:B------:R-:W-:Y:S02]  /*06b0*/  IADD3 R6, P0, PT, R8, UR4, RZ ;  /* 0x0000000408067c10 */ /* 0x000fe4000ff1e0ff */
[----:B------:R-:W-:Y:S02]  /*06c0*/  IADD3 R13, PT, PT, R9, UR4, RZ ;  /* 0x00000004090d7c10 */ /* 0x000fe4000fffe0ff */
[----:B------:R-:W3:Y:S01]  /*06d0*/  LDC.64 R4, c[0x0][0x388] ;  /* 0x0000e200ff047b82 */ /* 0x000ee20000000a00 */
[----:B-1----:R-:W-:Y:S01]  /*06e0*/  IMAD.WIDE.U32 R10, R3, 0x4, R10 ;  /* 0x00000004030a7825 */ /* 0x002fe200078e000a */
[----:B------:R-:W-:-:S02]  /*06f0*/  IADD3.X R3, PT, PT, RZ, RZ, RZ, P0, !PT ;  /* 0x000000ffff037210 */ /* 0x000fc400007fe4ff */
[C---:B--2---:R-:W-:Y:S02]  /*0700*/  LEA R2, P0, R6.reuse, UR8, 0x2 ;  /* 0x0000000806027c11 */ /* 0x044fe4000f8010ff */
[----:B0-----:R-:W2:Y:S02]  /*0710*/  LDG.E R15, desc[UR12][R10.64] ;  /* 0x0000000c0a0f7981 */ /* 0x001ea4000c1e1900 */
[----:B------:R-:W-:Y:S01]  /*0720*/  LEA.HI.X R3, R6, UR9, R3, 0x2, P0 ;  /* 0x0000000906037c11 */ /* 0x000fe200080f1403 */
[----:B---3--:R-:W-:-:S04]  /*0730*/  IMAD.WIDE R4, R13, 0x4, R4 ;  /* 0x000000040d047825 */ /* 0x008fc800078e0204 */
[----:B------:R-:W3:Y:S04]  /*0740*/  LDG.E R18, desc[UR12][R2.64+0x4] ;  /* 0x0000040c02127981 */ /* 0x000ee8000c1e1900 */
        /* <DEDUP_REMOVED lines=14> */
[----:B------:R-:W-:Y:S01]  /*0830*/  UIADD3 UR4, UPT, UPT, UR4, 0x8, URZ ;  /* 0x0000000804047890 */ /* 0x000fe2000fffe0ff */
[----:B--2--5:R-:W-:-:S04]  /*0840*/  FFMA R15, R15, R16, R14 ;  /* 0x000000100f0f7223 */ /* 0x024fc8000000000e */
[----:B---3--:R-:W-:-:S04]  /*0850*/  FFMA R15, R18, R17, R15 ;  /* 0x00000011120f7223 */ /* 0x008fc8000000000f */
[----:B----4-:R-:W-:-:S04]  /*0860*/  FFMA R15, R20, R19, R15 ;  /* 0x00000013140f7223 */ /* 0x010fc8000000000f */
[----:B------:R-:W-:-:S04]  /*0870*/  FFMA R15, R22, R21, R15 ;  /* 0x00000015160f7223 */ /* 0x000fc8000000000f */
[----:B------:R-:W-:-:S04]  /*0880*/  FFMA R15, R24, R23, R15 ;  /* 0x00000017180f7223 */ /* 0x000fc8000000000f */
[----:B------:R-:W-:-:S04]  /*0890*/  FFMA R13, R12, R13, R15 ;  /* 0x0000000d0c0d7223 */ /* 0x000fc8000000000f */
[----:B------:R-:W-:-:S04]  /*08a0*/  FFMA R11, R6, R11, R13 ;  /* 0x0000000b060b7223 */ /* 0x000fc8000000000d */
[----:B------:R-:W-:-:S07]  /*08b0*/  FFMA R14, R10, R25, R11 ;  /* 0x000000190a0e7223 */ /* 0x000fce000000000b */
.L_x_126:
        /* <DEDUP_REMOVED lines=13> */
[----:B--2---:R-:W-:-:S03]  /*0990*/  LEA R2, P0, R6, UR6, 0x2 ;  /* 0x0000000606027c11 */ /* 0x004fc6000f8010ff */
[----:B------:R-:W2:Y:S01]  /*09a0*/  LDG.E R11, desc[UR12][R10.64] ;  /* 0x0000000c0a0b7981 */ /* 0x000ea2000c1e1900 */
[----:B------:R-:W-:Y:S01]  /*09b0*/  LEA.HI.X R3, R6, UR7, R3, 0x2, P0 ;  /* 0x0000000706037c11 */ /* 0x000fe200080f1403 */
[----:B---3--:R-:W-:-:S04]  /*09c0*/  IMAD.WIDE R4, R13, 0x4, R4 ;  /* 0x000000040d047825 */ /* 0x008fc800078e0204 */
[----:B------:R-:W3:Y:S04]  /*09d0*/  LDG.E R13, desc[UR12][R2.64+0x4] ;  /* 0x0000040c020d7981 */ /* 0x000ee8000c1e1900 */
[----:B------:R-:W2:Y:S04]  /*09e0*/  LDG.E R6, desc[UR12][R4.64] ;  /* 0x0000000c04067981 */ /* 0x000ea8000c1e1900 */
[----:B------:R-:W3:Y:S04]  /*09f0*/  LDG.E R12, desc[UR12][R4.64+0x4] ;  /* 0x0000040c040c7981 */ /* 0x000ee8000c1e1900 */
[----:B------:R-:W4:Y:S04]  /*0a00*/  LDG.E R16, desc[UR12][R4.64+0x8] ;  /* 0x0000080c04107981 */ /* 0x000f28000c1e1900 */
[----:B0-----:R-:W4:Y:S04]  /*0a10*/  LDG.E R15, desc[UR12][R2.64+0x8] ;  /* 0x0000080c020f7981 */ /* 0x001f28000c1e1900 */
[----:B------:R-:W4:Y:S04]  /*0a20*/  LDG.E R17, desc[UR12][R2.64+0xc] ;  /* 0x00000c0c02117981 */ /* 0x000f28000c1e1900 */
[----:B------:R-:W4:Y:S01]  /*0a30*/  LDG.E R18, desc[UR12][R4.64+0xc] ;  /* 0x00000c0c04127981 */ /* 0x000f22000c1e1900 */
[----:B------:R-:W-:Y:S01]  /*0a40*/  UIADD3 UR4, UPT, UPT, UR4, 0x4, URZ ;  /* 0x0000000404047890 */ /* 0x000fe2000fffe0ff */
[----:B--2--5:R-:W-:-:S04]  /*0a50*/  FFMA R6, R11, R6, R14 ;  /* 0x000000060b067223 */ /* 0x024fc8000000000e */
[----:B---3--:R-:W-:-:S04]  /*0a60*/  FFMA R6, R13, R12, R6 ;  /* 0x0000000c0d067223 */ /* 0x008fc80000000006 */
[----:B----4-:R-:W-:-:S04]  /*0a70*/  FFMA R6, R15, R16, R6 ;  /* 0x000000100f067223 */ /* 0x010fc80000000006 */
[----:B------:R-:W-:-:S07]  /*0a80*/  FFMA R14, R17, R18, R6 ;  /* 0x00000012110e7223 */ /* 0x000fce0000000006 */
.L_x_127:
[----:B------:R-:W-:Y:S05]  /*0a90*/  BRA.U !UP1, `(.L_x_123) ;  /* 0x0000000109507547 */ /* 0x000fea000b800000 */
[----:B------:R-:W1:Y:S01]  /*0aa0*/  LDC.64 R4, c[0x0][0x380] ;  /* 0x0000e000ff047b82 */ /* 0x000e620000000a00 */
[----:B------:R-:W-:Y:S01]  /*0ab0*/  IADD3 R11, PT, PT, R8, UR4, RZ ;  /* 0x00000004080b7c10 */ /* 0x000fe2000fffe0ff */
[----:B------:R-:W-:-:S06]  /*0ac0*/  UIADD3 UR5, UPT, UPT, -UR5, URZ, URZ ;  /* 0x000000ff05057290 */ /* 0x000fcc000fffe1ff */
[----:B------:R-:W2:Y:S01]  /*0ad0*/  LDC.64 R2, c[0x0][0x388] ;  /* 0x0000e200ff027b82 */ /* 0x000ea20000000a00 */
[----:B-1----:R-:W-:Y:S01]  /*0ae0*/  IMAD.WIDE.U32 R4, R11, 0x4, R4 ;  /* 0x000000040b047825 */ /* 0x002fe200078e0004 */
[----:B------:R-:W-:Y:S02]  /*0af0*/  IADD3 R11, PT, PT, R9, UR4, RZ ;  /* 0x00000004090b7c10 */ /* 0x000fe4000fffe0ff */
[----:B------:R-:W-:Y:S02]  /*0b00*/  MOV R6, R4 ;  /* 0x0000000400067202 */ /* 0x000fe40000000f00 */
[----:B------:R-:W-:-:S07]  /*0b10*/  MOV R13, R5 ;  /* 0x00000005000d7202 */ /* 0x000fce0000000f00 */
.L_x_128:
        /* <DEDUP_REMOVED lines=12> */
.L_x_123:
[----:B------:R-:W1:Y:S01]  /*0be0*/  LDC.64 R2, c[0x0][0x390] ;  /* 0x0000e400ff027b82 */ /* 0x000e620000000a00 */
[----:B------:R-:W-:-:S04]  /*0bf0*/  IMAD R7, R7, UR11, R0 ;  /* 0x0000000b07077c24 */ /* 0x000fc8000f8e0200 */
[----:B-1----:R-:W-:-:S05]  /*0c00*/  IMAD.WIDE R2, R7, 0x4, R2 ;  /* 0x0000000407027825 */ /* 0x002fca00078e0202 */
[----:B-----5:R-:W-:Y:S01]  /*0c10*/  STG.E desc[UR12][R2.64], R14 ;  /* 0x0000000e02007986 */ /* 0x020fe2000c10190c */
[----:B------:R-:W-:Y:S05]  /*0c20*/  EXIT ;  /* 0x000000000000794d */ /* 0x000fea0003800000 */
.L_x_129:
        /* <DEDUP_REMOVED lines=13> */
.L_x_146:


//--------------------- .nv.shared._Z19computeLogitsKernelPKfS0_Pfii --------------------------
	.section	.nv.shared._Z19computeLogitsKernelPKfS0_Pfii,"aw",@nobits
	.sectionflags	@""
	.align	16
	.zero		1024


//--------------------- .nv.shared.reserved.0     --------------------------
	.section	.nv.shared.reserved.0,"aw",@nobits
	.weak		__nv_reservedSMEM_offset_0_alias
	.size		__nv_reservedSMEM_offset_0_alias, 0, 64
	.other		__nv_reservedSMEM_offset_0_alias,@"STO_CUDA_RESERVED_SHARED STV_DEFAULT"
__nv_reservedSMEM_offset_0_alias:
	.zero		0
	.zero		64


//--------------------- .nv.shared._Z13ffnDownKernelPKfS0_S0_PfS0_iii --------------------------
	.section	.nv.shared._Z13ffnDownKernelPKfS0_S0_PfS0_iii,"aw",@nobits
	.sectionflags	@""
	.align	16
	.zero		1024


//--------------------- .nv.shared._Z11ffnUpKernelPKfS0_S0_Pfiii --------------------------
	.section	.nv.shared._Z11ffnUpKernelPKfS0_S0_Pfiii,"aw",@nobits
	.sectionflags	@""
	.align	16
	.zero		1024


//--------------------- .nv.shared._Z16projectionKernelPKfS0_S0_PfS0_ii --------------------------
	.section	.nv.shared._Z16projectionKernelPKfS0_S0_PfS0_ii,"aw",@nobits
	.sectionflags	@""
	.align	16
	.zero		1024


//--------------------- .nv.shared._Z21attentionOutputKernelPKfS0_Pfiii --------------------------
	.section	.nv.shared._Z21attentionOutputKernelPKfS0_Pfiii,"aw",@nobits
	.sectionflags	@""
	.align	16
	.zero		1024


//--------------------- .nv.shared._Z21attentionScoresKernelPKfS0_Pfiiif --------------------------
	.section	.nv.shared._Z21attentionScoresKernelPKfS0_Pfiiif,"aw",@nobits
	.sectionflags	@""
	.align	16
	.zero		1024


//--------------------- .nv.shared._Z16computeQKVKernelPKfS0_S0_PfS1_S1_ii --------------------------
	.section	.nv.shared._Z16computeQKVKernelPKfS0_S0_PfS1_S1_ii,"aw",@nobits
	.sectionflags	@""
	.align	16
	.zero		1024


//--------------------- .nv.shared._Z17embedTokensKernelPKiPKfS2_Pfii --------------------------
	.section	.nv.shared._Z17embedTokensKernelPKiPKfS2_Pfii,"aw",@nobits
	.sectionflags	@""
	.align	16
	.zero		1024


//--------------------- .nv.shared._Z17addResidualKernelPfPKfi --------------------------
	.section	.nv.shared._Z17addResidualKernelPfPKfi,"aw",@nobits
	.sectionflags	@""
	.align	16
	.zero		1024


//--------------------- .nv.shared._Z13softmaxKernelPfii --------------------------
	.section	.nv.shared._Z13softmaxKernelPfii,"aw",@nobits
	.sectionflags	@""
	.align	16
	.zero		1024


//--------------------- .nv.shared._Z15layerNormKernelPKfPfS0_S0_ii --------------------------
	.section	.nv.shared._Z15layerNormKernelPKfPfS0_S0_ii,"aw",@nobits
	.sectionflags	@""
	.align	16
	.zero		1024


//--------------------- .nv.shared._Z10geluKernelPfi --------------------------
	.section	.nv.shared._Z10geluKernelPfi,"aw",@nobits
	.sectionflags	@""
	.align	16
	.zero		1024


//--------------------- .nv.shared._Z21matmulTransposeKernelPKfS0_PfiiiS0_ --------------------------
	.section	.nv.shared._Z21matmulTransposeKernelPKfS0_PfiiiS0_,"aw",@nobits
	.sectionflags	@""
	.align	16
	.zero		1024


//--------------------- .nv.shared._Z12matmulKernelPKfS0_PfiiiS0_ --------------------------
	.section	.nv.shared._Z12matmulKernelPKfS0_PfiiiS0_,"aw",@nobits
	.sectionflags	@""
	.align	16
	.zero		1024


//--------------------- .nv.constant0._Z19computeLogitsKernelPKfS0_Pfii --------------------------
	.section	.nv.constant0._Z19computeLogitsKernelPKfS0_Pfii,"a",@progbits
	.sectionflags	@""
	.align	4
.nv.constant0._Z19computeLogitsKernelPKfS0_Pfii:
	.zero		928


//--------------------- .nv.constant0._Z13ffnDownKernelPKfS0_S0_PfS0_iii --------------------------
	.section	.nv.constant0._Z13ffnDownKernelPKfS0_S0_PfS0_iii,"a",@progbits
	.sectionflags	@""
	.align	4
.nv.constant0._Z13ffnDownKernelPKfS0_S0_PfS0_iii:
	.zero		948


//--------------------- .nv.constant0._Z11ffnUpKernelPKfS0_S0_Pfiii --------------------------
	.section	.nv.constant0._Z11ffnUpKernelPKfS0_S0_Pfiii,"a",@progbits
	.sectionflags	@""
	.align	4
.nv.constant0._Z11ffnUpKernelPKfS0_S0_Pfiii:
	.zero		940


//--------------------- .nv.constant0._Z16projectionKernelPKfS0_S0_PfS0_ii --------------------------
	.section	.nv.constant0._Z16projectionKernelPKfS0_S0_PfS0_ii,"a",@progbits
	.sectionflags	@""
	.align	4
.nv.constant0._Z16projectionKernelPKfS0_S0_PfS0_ii:
	.zero		944


//--------------------- .nv.constant0._Z21attentionOutputKernelPKfS0_Pfiii --------------------------
	.section	.nv.constant0._Z21attentionOutputKernelPKfS0_Pfiii,"a",@progbits
	.sectionflags	@""
	.align	4
.nv.constant0._Z21attentionOutputKernelPKfS0_Pfiii:
	.zero		932


//--------------------- .nv.constant0._Z21attentionScoresKernelPKfS0_Pfiiif --------------------------
	.section	.nv.constant0._Z21attentionScoresKernelPKfS0_Pfiiif,"a",@progbits
	.sectionflags	@""
	.align	4
.nv.constant0._Z21attentionScoresKernelPKfS0_Pfiiif:
	.zero		936


//--------------------- .nv.constant0._Z16computeQKVKernelPKfS0_S0_PfS1_S1_ii --------------------------
	.section	.nv.constant0._Z16computeQKVKernelPKfS0_S0_PfS1_S1_ii,"a",@progbits
	.sectionflags	@""
	.align	4
.nv.constant0._Z16computeQKVKernelPKfS0_S0_PfS1_S1_ii:
	.zero		952


//--------------------- .nv.constant0._Z17embedTokensKernelPKiPKfS2_Pfii --------------------------
	.section	.nv.constant0._Z17embedTokensKernelPKiPKfS2_Pfii,"a",@progbits
	.sectionflags	@""
	.align	4
.nv.constant0._Z17embedTokensKernelPKiPKfS2_Pfii:
	.zero		936


//--------------------- .nv.constant0._Z17addResidualKernelPfPKfi --------------------------
	.section	.nv.constant0._Z17addResidualKernelPfPKfi,"a",@progbits
	.sectionflags	@""
	.align	4
.nv.constant0._Z17addResidualKernelPfPKfi:
	.zero		916


//--------------------- .nv.constant0._Z13softmaxKernelPfii --------------------------
	.section	.nv.constant0._Z13softmaxKernelPfii,"a",@progbits
	.sectionflags	@""
	.align	4
.nv.constant0._Z13softmaxKernelPfii:
	.zero		912


//--------------------- .nv.constant0._Z15layerNormKernelPKfPfS0_S0_ii --------------------------
	.section	.nv.constant0._Z15layerNormKernelPKfPfS0_S0_ii,"a",@progbits
	.sectionflags	@""
	.align	4
.nv.constant0._Z15layerNormKernelPKfPfS0_S0_ii:
	.zero		936


//--------------------- .nv.constant0._Z10geluKernelPfi --------------------------
	.section	.nv.constant0._Z10geluKernelPfi,"a",@progbits
	.sectionflags	@""
	.align	4
.nv.constant0._Z10geluKernelPfi:
	.zero		908


//--------------------- .nv.constant0._Z21matmulTransposeKernelPKfS0_PfiiiS0_ --------------------------
	.section	.nv.constant0._Z21matmulTransposeKernelPKfS0_PfiiiS0_,"a",@progbits
	.sectionflags	@""
	.align	4
.nv.constant0._Z21matmulTransposeKernelPKfS0_PfiiiS0_:
	.zero		944


//--------------------- .nv.constant0._Z12matmulKernelPKfS0_PfiiiS0_ --------------------------
	.section	.nv.constant0._Z12matmulKernelPKfS0_PfiiiS0_,"a",@progbits
	.sectionflags	@""
	.align	4
.nv.constant0._Z12matmulKernelPKfS0_PfiiiS0_:
	.zero		944


//--------------------- SYMBOLS --------------------------

	.type		.nv.reservedSmem.offset0,@object
	.size		.nv.reservedSmem.offset0,0x4
	.type		.nv.reservedSmem.cap,@object
	.size		.nv.reservedSmem.cap,0x4
